	.target	sm_90a

	.elftype	@"ET_EXEC"


//--------------------- .note.nv.tkinfo           --------------------------
	.section	.note.nv.tkinfo,"",@"SHT_NOTE"
	.sectionflags	@"SHF_NOTE_NV_TKINFO"
	.tkinfo
        /*0018*/ 	.word	0x00000002
        /*0030*/ 	.string	""
        /*0030*/ 	.string	"ptxas"
        /*0030*/ 	.string	"Cuda compilation tools, release 13.0, V13.0.88"
        /*0030*/ 	.string	"Build cuda_13.0.r13.0/compiler.36424714_0"
        /*0030*/ 	.string	"-arch sm_90a -m 64 "



//--------------------- .note.nv.cuinfo           --------------------------
	.section	.note.nv.cuinfo,"",@"SHT_NOTE"
	.sectionflags	@"SHF_NOTE_NV_CUINFO"
        /*0018*/ 	.short	0x0002
        /*001a*/ 	.short	0x005a
        /*001c*/ 	.short	0x0082
	.zero		2


//--------------------- .nv.info                  --------------------------
	.section	.nv.info,"",@"SHT_CUDA_INFO"
	.align	4


	//----- nvinfo : EIATTR_REGCOUNT
	.align		4
        /*0000*/ 	.byte	0x04, 0x2f
        /*0002*/ 	.short	(.L_15 - .L_14)
	.align		4
.L_14:
        /*0004*/ 	.word	index@(_ZN7cutlass13device_kernelINS_4gemm6kernel13GemmUniversalIN4cute5tupleIJiiiiEEENS1_10collective13CollectiveMmaINS1_34MainloopSm90TmaGmmaWarpSpecializedILi2ENS5_IJNS4_1CILi1EEESB_SB_EEENS1_35KernelTmaWarpSpecializedCooperativeEEENS5_IJNSA_ILi384EEENSA_ILi8EEENSA_ILi128EEEEEENS_6half_tENS5_IJlSB_lEEESJ_SK_NS4_8TiledMMAINS4_8MMA_AtomIJNS4_4SM904GMMA24MMA_64x8x16_F32F16F16_SSILNSO_5MajorE0ELSQ_0ELNSO_7ScaleInE1ELSR_1EEEEEENS4_6LayoutINS5_IJNSA_ILi2EEESB_SB_EEENS5_IJSB_NSA_ILi0EEESX_EEEEENS5_IJNS4_10UnderscoreES10_S10_EEEEENS4_13SM90_TMA_LOADENS4_14ComposedLayoutINS4_7SwizzleILi3ELi4ELi3EEENS4_18smem_ptr_flag_bitsILi16EEENSU_INS5_IJSG_NSA_ILi64EEEEEENS5_IJS19_SB_EEEEEEEvNS4_8identityES13_S1D_vS1E_EENS_8epilogue10collective6detail29Sm90TmaWarpSpecializedAdapterINS1H_15DefaultEpilogueISJ_SK_SK_NS1G_6thread17LinearCombinationISJ_Li1EffLNS1L_9ScaleType4KindE0ELNS_15FloatRoundStyleE2ESJ_EENS1_15EpilogueDefaultEEEEEvvEEEEvNT_6ParamsE)
        /*0008*/ 	.word	0x000000a8


	//----- nvinfo : EIATTR_FRAME_SIZE
	.align		4
.L_15:
        /*000c*/ 	.byte	0x04, 0x11
        /*000e*/ 	.short	(.L_17 - .L_16)
	.align		4
.L_16:
        /*0010*/ 	.word	index@(_ZN7cutlass13device_kernelINS_4gemm6kernel13GemmUniversalIN4cute5tupleIJiiiiEEENS1_10collective13CollectiveMmaINS1_34MainloopSm90TmaGmmaWarpSpecializedILi2ENS5_IJNS4_1CILi1EEESB_SB_EEENS1_35KernelTmaWarpSpecializedCooperativeEEENS5_IJNSA_ILi384EEENSA_ILi8EEENSA_ILi128EEEEEENS_6half_tENS5_IJlSB_lEEESJ_SK_NS4_8TiledMMAINS4_8MMA_AtomIJNS4_4SM904GMMA24MMA_64x8x16_F32F16F16_SSILNSO_5MajorE0ELSQ_0ELNSO_7ScaleInE1ELSR_1EEEEEENS4_6LayoutINS5_IJNSA_ILi2EEESB_SB_EEENS5_IJSB_NSA_ILi0EEESX_EEEEENS5_IJNS4_10UnderscoreES10_S10_EEEEENS4_13SM90_TMA_LOADENS4_14ComposedLayoutINS4_7SwizzleILi3ELi4ELi3EEENS4_18smem_ptr_flag_bitsILi16EEENSU_INS5_IJSG_NSA_ILi64EEEEEENS5_IJS19_SB_EEEEEEEvNS4_8identityES13_S1D_vS1E_EENS_8epilogue10collective6detail29Sm90TmaWarpSpecializedAdapterINS1H_15DefaultEpilogueISJ_SK_SK_NS1G_6thread17LinearCombinationISJ_Li1EffLNS1L_9ScaleType4KindE0ELNS_15FloatRoundStyleE2ESJ_EENS1_15EpilogueDefaultEEEEEvvEEEEvNT_6ParamsE)
        /*0014*/ 	.word	0x00000000


	//----- nvinfo : EIATTR_MIN_STACK_SIZE
	.align		4
.L_17:
        /*0018*/ 	.byte	0x04, 0x12
        /*001a*/ 	.short	(.L_19 - .L_18)
	.align		4
.L_18:
        /*001c*/ 	.word	index@(_ZN7cutlass13device_kernelINS_4gemm6kernel13GemmUniversalIN4cute5tupleIJiiiiEEENS1_10collective13CollectiveMmaINS1_34MainloopSm90TmaGmmaWarpSpecializedILi2ENS5_IJNS4_1CILi1EEESB_SB_EEENS1_35KernelTmaWarpSpecializedCooperativeEEENS5_IJNSA_ILi384EEENSA_ILi8EEENSA_ILi128EEEEEENS_6half_tENS5_IJlSB_lEEESJ_SK_NS4_8TiledMMAINS4_8MMA_AtomIJNS4_4SM904GMMA24MMA_64x8x16_F32F16F16_SSILNSO_5MajorE0ELSQ_0ELNSO_7ScaleInE1ELSR_1EEEEEENS4_6LayoutINS5_IJNSA_ILi2EEESB_SB_EEENS5_IJSB_NSA_ILi0EEESX_EEEEENS5_IJNS4_10UnderscoreES10_S10_EEEEENS4_13SM90_TMA_LOADENS4_14ComposedLayoutINS4_7SwizzleILi3ELi4ELi3EEENS4_18smem_ptr_flag_bitsILi16EEENSU_INS5_IJSG_NSA_ILi64EEEEEENS5_IJS19_SB_EEEEEEEvNS4_8identityES13_S1D_vS1E_EENS_8epilogue10collective6detail29Sm90TmaWarpSpecializedAdapterINS1H_15DefaultEpilogueISJ_SK_SK_NS1G_6thread17LinearCombinationISJ_Li1EffLNS1L_9ScaleType4KindE0ELNS_15FloatRoundStyleE2ESJ_EENS1_15EpilogueDefaultEEEEEvvEEEEvNT_6ParamsE)
        /*0020*/ 	.word	0x00000000
.L_19:


//--------------------- .nv.compat                --------------------------
	.section	.nv.compat,"",@"SHT_CUDA_COMPAT_INFO"
	.align	4
        /*0000*/ 	.byte	0x02, 0x09, 0x01, 0x00, 0x02, 0x02, 0x04, 0x00, 0x02, 0x05, 0x05, 0x00, 0x03, 0x07, 0x01, 0x01
        /*0010*/ 	.byte	0x02, 0x03, 0x01, 0x00, 0x02, 0x06, 0x01, 0x00, 0x04, 0x0b, 0x08, 0x00, 0x00, 0x00, 0x00, 0x00
        /*0020*/ 	.byte	0x00, 0x00, 0x00, 0x00


//--------------------- .nv.info._ZN7cutlass13device_kernelINS_4gemm6kernel13GemmUniversalIN4cute5tupleIJiiiiEEENS1_10collective13CollectiveMmaINS1_34MainloopSm90TmaGmmaWarpSpecializedILi2ENS5_IJNS4_1CILi1EEESB_SB_EEENS1_35KernelTmaWarpSpecializedCooperativeEEENS5_IJNSA_ILi384EEENSA_ILi8EEENSA_ILi128EEEEEENS_6half_tENS5_IJlSB_lEEESJ_SK_NS4_8TiledMMAINS4_8MMA_AtomIJNS4_4SM904GMMA24MMA_64x8x16_F32F16F16_SSILNSO_5MajorE0ELSQ_0ELNSO_7ScaleInE1ELSR_1EEEEEENS4_6LayoutINS5_IJNSA_ILi2EEESB_SB_EEENS5_IJSB_NSA_ILi0EEESX_EEEEENS5_IJNS4_10UnderscoreES10_S10_EEEEENS4_13SM90_TMA_LOADENS4_14ComposedLayoutINS4_7SwizzleILi3ELi4ELi3EEENS4_18smem_ptr_flag_bitsILi16EEENSU_INS5_IJSG_NSA_ILi64EEEEEENS5_IJS19_SB_EEEEEEEvNS4_8identityES13_S1D_vS1E_EENS_8epilogue10collective6detail29Sm90TmaWarpSpecializedAdapterINS1H_15DefaultEpilogueISJ_SK_SK_NS1G_6thread17LinearCombinationISJ_Li1EffLNS1L_9ScaleType4KindE0ELNS_15FloatRoundStyleE2ESJ_EENS1_15EpilogueDefaultEEEEEvvEEEEvNT_6ParamsE --------------------------
	.section	.nv.info._ZN7cutlass13device_kernelINS_4gemm6kernel13GemmUniversalIN4cute5tupleIJiiiiEEENS1_10collective13CollectiveMmaINS1_34MainloopSm90TmaGmmaWarpSpecializedILi2ENS5_IJNS4_1CILi1EEESB_SB_EEENS1_35KernelTmaWarpSpecializedCooperativeEEENS5_IJNSA_ILi384EEENSA_ILi8EEENSA_ILi128EEEEEENS_6half_tENS5_IJlSB_lEEESJ_SK_NS4_8TiledMMAINS4_8MMA_AtomIJNS4_4SM904GMMA24MMA_64x8x16_F32F16F16_SSILNSO_5MajorE0ELSQ_0ELNSO_7ScaleInE1ELSR_1EEEEEENS4_6LayoutINS5_IJNSA_ILi2EEESB_SB_EEENS5_IJSB_NSA_ILi0EEESX_EEEEENS5_IJNS4_10UnderscoreES10_S10_EEEEENS4_13SM90_TMA_LOADENS4_14ComposedLayoutINS4_7SwizzleILi3ELi4ELi3EEENS4_18smem_ptr_flag_bitsILi16EEENSU_INS5_IJSG_NSA_ILi64EEEEEENS5_IJS19_SB_EEEEEEEvNS4_8identityES13_S1D_vS1E_EENS_8epilogue10collective6detail29Sm90TmaWarpSpecializedAdapterINS1H_15DefaultEpilogueISJ_SK_SK_NS1G_6thread17LinearCombinationISJ_Li1EffLNS1L_9ScaleType4KindE0ELNS_15FloatRoundStyleE2ESJ_EENS1_15EpilogueDefaultEEEEEvvEEEEvNT_6ParamsE,"",@"SHT_CUDA_INFO"
	.sectionflags	@""
	.align	4


	//----- nvinfo : EIATTR_CUDA_API_VERSION
	.align		4
        /*0000*/ 	.byte	0x04, 0x37
        /*0002*/ 	.short	(.L_21 - .L_20)
.L_20:
        /*0004*/ 	.word	0x00000082


	//----- nvinfo : EIATTR_KPARAM_INFO
	.align		4
.L_21:
        /*0008*/ 	.byte	0x04, 0x17
        /*000a*/ 	.short	(.L_23 - .L_22)
.L_22:
        /*000c*/ 	.word	0x00000000
        /*0010*/ 	.short	0x0000
        /*0012*/ 	.short	0x0070
        /*0014*/ 	.byte	0x00, 0xf0, 0x01, 0x10


	//----- nvinfo : EIATTR_SPARSE_MMA_MASK
	.align		4
.L_23:
        /*0018*/ 	.byte	0x03, 0x50
        /*001a*/ 	.short	0x0000


	//----- nvinfo : EIATTR_MAXREG_COUNT
	.align		4
        /*001c*/ 	.byte	0x03, 0x1b
        /*001e*/ 	.short	0x00a8


	//----- nvinfo : EIATTR_NUM_BARRIERS
	.align		4
        /*0020*/ 	.byte	0x02, 0x4c
        /*0022*/ 	.byte	0x01
	.zero		1


	//----- nvinfo : EIATTR_EXTERNS
	.align		4
        /*0024*/ 	.byte	0x04, 0x0f
        /*0026*/ 	.short	(.L_25 - .L_24)


	//   ....[0]....
	.align		4
.L_24:
        /*0028*/ 	.word	index@(__assertfail)


	//----- nvinfo : EIATTR_MERCURY_ISA_VERSION
	.align		4
.L_25:
        /*002c*/ 	.byte	0x03, 0x5f
        /*002e*/ 	.short	0x0101


	//----- nvinfo : EIATTR_INT_WARP_WIDE_INSTR_OFFSETS
	.align		4
        /*0030*/ 	.byte	0x04, 0x31
        /*0032*/ 	.short	(.L_27 - .L_26)


	//   ....[0]....
.L_26:
        /*0034*/ 	.word	0x00000370


	//   ....[1]....
        /*0038*/ 	.word	0x000003a0


	//   ....[2]....
        /*003c*/ 	.word	0x00000480


	//----- nvinfo : EIATTR_COOP_GROUP_MASK_REGIDS
	.align		4
.L_27:
        /*0040*/ 	.byte	0x04, 0x29
        /*0042*/ 	.short	(.L_29 - .L_28)


	//   ....[0]....
.L_28:
        /*0044*/ 	.word	0xffffffff


	//   ....[1]....
        /*0048*/ 	.word	0xffffffff


	//   ....[2]....
        /*004c*/ 	.word	0xffffffff


	//   ....[3]....
        /*0050*/ 	.word	0xffffffff


	//   ....[4]....
        /*0054*/ 	.word	0xffffffff


	//----- nvinfo : EIATTR_COOP_GROUP_INSTR_OFFSETS
	.align		4
.L_29:
        /*0058*/ 	.byte	0x04, 0x28
        /*005a*/ 	.short	(.L_31 - .L_30)


	//   ....[0]....
.L_30:
        /*005c*/ 	.word	0x00000060


	//   ....[1]....
        /*0060*/ 	.word	0x00000070


	//   ....[2]....
        /*0064*/ 	.word	0x00000130


	//   ....[3]....
        /*0068*/ 	.word	0x00000280


	//   ....[4]....
        /*006c*/ 	.word	0x00000f40


	//----- nvinfo : EIATTR_REG_RECONFIG
	.align		4
.L_31:
        /*0070*/ 	.byte	0x01, 0x54
	.zero		2


	//----- nvinfo : EIATTR_SYSCALL_OFFSETS
	.align		4
        /*0074*/ 	.byte	0x04, 0x46
        /*0076*/ 	.short	(.L_33 - .L_32)


	//   ....[0]....
.L_32:
        /*0078*/ 	.word	0x00001100


	//----- nvinfo : EIATTR_MBARRIER_INSTR_OFFSETS
	.align		4
.L_33:
        /*007c*/ 	.byte	0x04, 0x39
        /*007e*/ 	.short	(.L_35 - .L_34)


	//   ....[0]....
.L_34:
        /*0080*/ 	.word	0x00000230
        /*0084*/ 	.word	0x000000ff
        /*0088*/ 	.word	0x00000000
        /*008c*/ 	.short	0x0100
        /*008e*/ 	.byte	0x08
	.zero		1


	//   ....[1]....
        /*0090*/ 	.word	0x00000240
        /*0094*/ 	.word	0x000000ff
        /*0098*/ 	.word	0x00000010
        /*009c*/ 	.short	0x0100
        /*009e*/ 	.byte	0x08
	.zero		1


	//   ....[2]....
        /*00a0*/ 	.word	0x00000250
        /*00a4*/ 	.word	0x000000ff
        /*00a8*/ 	.word	0x00000008
        /*00ac*/ 	.short	0x0100
        /*00ae*/ 	.byte	0x08
	.zero		1


	//   ....[3]....
        /*00b0*/ 	.word	0x00000260
        /*00b4*/ 	.word	0x000000ff
        /*00b8*/ 	.word	0x00000018
        /*00bc*/ 	.short	0x0100
        /*00be*/ 	.byte	0x08
	.zero		1


	//   ....[4]....
        /*00c0*/ 	.word	0x000004f0
        /*00c4*/ 	.word	0x000000ff
        /*00c8*/ 	.word	0x00000030
        /*00cc*/ 	.short	0x0100
        /*00ce*/ 	.byte	0x06
	.zero		1


	//   ....[5]....
        /*00d0*/ 	.word	0x00000550
        /*00d4*/ 	.word	0x000000ff
        /*00d8*/ 	.word	0x00000038
        /*00dc*/ 	.short	0x0100
        /*00de*/ 	.byte	0x06
	.zero		1


	//   ....[6]....
        /*00e0*/ 	.word	0x00001180
        /*00e4*/ 	.word	0x00000003
        /*00e8*/ 	.word	0x00000000
        /*00ec*/ 	.short	0x010a
        /*00ee*/ 	.byte	0x3f
	.zero		1


	//   ....[7]....
        /*00f0*/ 	.word	0x000011c0
        /*00f4*/ 	.word	0x00000003
        /*00f8*/ 	.word	0x00000000
        /*00fc*/ 	.short	0x010a
        /*00fe*/ 	.byte	0x3f
	.zero		1


	//   ....[8]....
        /*0100*/ 	.word	0x00001d50
        /*0104*/ 	.word	0x000000ff
        /*0108*/ 	.word	0x00000000
        /*010c*/ 	.short	0x010a
        /*010e*/ 	.byte	0x09
	.zero		1


	//   ....[9]....
        /*0110*/ 	.word	0x00001d90
        /*0114*/ 	.word	0x000000ff
        /*0118*/ 	.word	0x00000000
        /*011c*/ 	.short	0x010a
        /*011e*/ 	.byte	0x09
	.zero		1


	//   ....[10]....
        /*0120*/ 	.word	0x000027b0
        /*0124*/ 	.word	0x000000ff
        /*0128*/ 	.word	0x00000000
        /*012c*/ 	.short	0x0101
        /*012e*/ 	.byte	0x08
	.zero		1


	//   ....[11]....
        /*0130*/ 	.word	0x00002990
        /*0134*/ 	.word	0x000000ff
        /*0138*/ 	.word	0x00000000
        /*013c*/ 	.short	0x0101
        /*013e*/ 	.byte	0x04
	.zero		1


	//   ....[12]....
        /*0140*/ 	.word	0x00004d70
        /*0144*/ 	.word	0x0000000d
        /*0148*/ 	.word	0x00000010
        /*014c*/ 	.short	0x010a
        /*014e*/ 	.byte	0x3f
	.zero		1


	//   ....[13]....
        /*0150*/ 	.word	0x00005280
        /*0154*/ 	.word	0x00000004
        /*0158*/ 	.word	0x00000038
        /*015c*/ 	.short	0x0101
        /*015e*/ 	.byte	0x3f
	.zero		1


	//   ....[14]....
        /*0160*/ 	.word	0x000059d0
        /*0164*/ 	.word	0x00000005
        /*0168*/ 	.word	0x00000000
        /*016c*/ 	.short	0x010a
        /*016e*/ 	.byte	0x3f
	.zero		1


	//   ....[15]....
        /*0170*/ 	.word	0x00005a50
        /*0174*/ 	.word	0x0000000b
        /*0178*/ 	.word	0x00000000
        /*017c*/ 	.short	0x010a
        /*017e*/ 	.byte	0x3f
	.zero		1


	//   ....[16]....
        /*0180*/ 	.word	0x00005ab0
        /*0184*/ 	.word	0x00000003
        /*0188*/ 	.word	0x00000000
        /*018c*/ 	.short	0x010a
        /*018e*/ 	.byte	0x3f
	.zero		1


	//   ....[17]....
        /*0190*/ 	.word	0x00005b10
        /*0194*/ 	.word	0x00000003
        /*0198*/ 	.word	0x00000000
        /*019c*/ 	.short	0x010a
        /*019e*/ 	.byte	0x3f
	.zero		1


	//   ....[18]....
        /*01a0*/ 	.word	0x00005be0
        /*01a4*/ 	.word	0x0000000d
        /*01a8*/ 	.word	0x00000010
        /*01ac*/ 	.short	0x010a
        /*01ae*/ 	.byte	0x3f
	.zero		1


	//   ....[19]....
        /*01b0*/ 	.word	0x00005cb0
        /*01b4*/ 	.word	0x00000005
        /*01b8*/ 	.word	0x00000000
        /*01bc*/ 	.short	0x010a
        /*01be*/ 	.byte	0x3f
	.zero		1


	//----- nvinfo : EIATTR_NUM_MBARRIERS
	.align		4
.L_35:
        /*01c0*/ 	.byte	0x03, 0x38
        /*01c2*/ 	.short	0x0006


	//----- nvinfo : EIATTR_EXIT_INSTR_OFFSETS
	.align		4
        /*01c4*/ 	.byte	0x04, 0x1c
        /*01c6*/ 	.short	(.L_37 - .L_36)


	//   ....[0]....
.L_36:
        /*01c8*/ 	.word	0x000005a0


	//   ....[1]....
        /*01cc*/ 	.word	0x00000e70


	//   ....[2]....
        /*01d0*/ 	.word	0x000044e0


	//   ....[3]....
        /*01d4*/ 	.word	0x00004b10


	//   ....[4]....
        /*01d8*/ 	.word	0x00005aa0


	//----- nvinfo : EIATTR_MAX_THREADS
	.align		4
.L_37:
        /*01dc*/ 	.byte	0x04, 0x05
        /*01de*/ 	.short	(.L_39 - .L_38)
.L_38:
        /*01e0*/ 	.word	0x00000180
        /*01e4*/ 	.word	0x00000001
        /*01e8*/ 	.word	0x00000001


	//----- nvinfo : EIATTR_CRS_STACK_SIZE
	.align		4
.L_39:
        /*01ec*/ 	.byte	0x04, 0x1e
        /*01ee*/ 	.short	(.L_41 - .L_40)
.L_40:
        /*01f0*/ 	.word	0x00000000


	//----- nvinfo : EIATTR_CBANK_PARAM_SIZE
	.align		4
.L_41:
        /*01f4*/ 	.byte	0x03, 0x19
        /*01f6*/ 	.short	0x0470


	//----- nvinfo : EIATTR_PARAM_CBANK
	.align		4
        /*01f8*/ 	.byte	0x04, 0x0a
        /*01fa*/ 	.short	(.L_43 - .L_42)
	.align		4
.L_42:
        /*01fc*/ 	.word	index@(.nv.constant0._ZN7cutlass13device_kernelINS_4gemm6kernel13GemmUniversalIN4cute5tupleIJiiiiEEENS1_10collective13CollectiveMmaINS1_34MainloopSm90TmaGmmaWarpSpecializedILi2ENS5_IJNS4_1CILi1EEESB_SB_EEENS1_35KernelTmaWarpSpecializedCooperativeEEENS5_IJNSA_ILi384EEENSA_ILi8EEENSA_ILi128EEEEEENS_6half_tENS5_IJlSB_lEEESJ_SK_NS4_8TiledMMAINS4_8MMA_AtomIJNS4_4SM904GMMA24MMA_64x8x16_F32F16F16_SSILNSO_5MajorE0ELSQ_0ELNSO_7ScaleInE1ELSR_1EEEEEENS4_6LayoutINS5_IJNSA_ILi2EEESB_SB_EEENS5_IJSB_NSA_ILi0EEESX_EEEEENS5_IJNS4_10UnderscoreES10_S10_EEEEENS4_13SM90_TMA_LOADENS4_14ComposedLayoutINS4_7SwizzleILi3ELi4ELi3EEENS4_18smem_ptr_flag_bitsILi16EEENSU_INS5_IJSG_NSA_ILi64EEEEEENS5_IJS19_SB_EEEEEEEvNS4_8identityES13_S1D_vS1E_EENS_8epilogue10collective6detail29Sm90TmaWarpSpecializedAdapterINS1H_15DefaultEpilogueISJ_SK_SK_NS1G_6thread17LinearCombinationISJ_Li1EffLNS1L_9ScaleType4KindE0ELNS_15FloatRoundStyleE2ESJ_EENS1_15EpilogueDefaultEEEEEvvEEEEvNT_6ParamsE)
        /*0200*/ 	.short	0x0210
        /*0202*/ 	.short	0x0470


	//----- nvinfo : EIATTR_SW_WAR
	.align		4
.L_43:
        /*0204*/ 	.byte	0x04, 0x36
        /*0206*/ 	.short	(.L_45 - .L_44)
.L_44:
        /*0208*/ 	.word	0x00000008
.L_45:


//--------------------- .nv.callgraph             --------------------------
	.section	.nv.callgraph,"",@"SHT_CUDA_CALLGRAPH"
	.align	4
	.sectionentsize	8
	.align		4
        /*0000*/ 	.word	0x00000000
	.align		4
        /*0004*/ 	.word	0xffffffff
	.align		4
        /*0008*/ 	.word	index@(_ZN7cutlass13device_kernelINS_4gemm6kernel13GemmUniversalIN4cute5tupleIJiiiiEEENS1_10collective13CollectiveMmaINS1_34MainloopSm90TmaGmmaWarpSpecializedILi2ENS5_IJNS4_1CILi1EEESB_SB_EEENS1_35KernelTmaWarpSpecializedCooperativeEEENS5_IJNSA_ILi384EEENSA_ILi8EEENSA_ILi128EEEEEENS_6half_tENS5_IJlSB_lEEESJ_SK_NS4_8TiledMMAINS4_8MMA_AtomIJNS4_4SM904GMMA24MMA_64x8x16_F32F16F16_SSILNSO_5MajorE0ELSQ_0ELNSO_7ScaleInE1ELSR_1EEEEEENS4_6LayoutINS5_IJNSA_ILi2EEESB_SB_EEENS5_IJSB_NSA_ILi0EEESX_EEEEENS5_IJNS4_10UnderscoreES10_S10_EEEEENS4_13SM90_TMA_LOADENS4_14ComposedLayoutINS4_7SwizzleILi3ELi4ELi3EEENS4_18smem_ptr_flag_bitsILi16EEENSU_INS5_IJSG_NSA_ILi64EEEEEENS5_IJS19_SB_EEEEEEEvNS4_8identityES13_S1D_vS1E_EENS_8epilogue10collective6detail29Sm90TmaWarpSpecializedAdapterINS1H_15DefaultEpilogueISJ_SK_SK_NS1G_6thread17LinearCombinationISJ_Li1EffLNS1L_9ScaleType4KindE0ELNS_15FloatRoundStyleE2ESJ_EENS1_15EpilogueDefaultEEEEEvvEEEEvNT_6ParamsE)
	.align		4
        /*000c*/ 	.word	index@(__assertfail)
	.align		4
        /*0010*/ 	.word	0x00000000
	.align		4
        /*0014*/ 	.word	0xfffffffe
	.align		4
        /*0018*/ 	.word	0x00000000
	.align		4
        /*001c*/ 	.word	0xfffffffd
	.align		4
        /*0020*/ 	.word	0x00000000
	.align		4
        /*0024*/ 	.word	0xfffffffc


//--------------------- .nv.constant4             --------------------------
	.section	.nv.constant4,"a",@progbits
	.align	8
	.align		8
.nv.constant4:
        /*0000*/ 	.dword	__assertfail
	.align		8
        /*0008*/ 	.dword	__unnamed_1
	.align		8
        /*0010*/ 	.dword	_ZN39_INTERNAL_dc97bf74_4_k_cu_08814602_59784cuda3std3__45__cpo5beginE
	.align		8
        /*0018*/ 	.dword	_ZN39_INTERNAL_dc97bf74_4_k_cu_08814602_59784cuda3std3__45__cpo3endE
	.align		8
        /*0020*/ 	.dword	_ZN39_INTERNAL_dc97bf74_4_k_cu_08814602_59784cuda3std3__45__cpo6cbeginE
	.align		8
        /*0028*/ 	.dword	_ZN39_INTERNAL_dc97bf74_4_k_cu_08814602_59784cuda3std3__45__cpo4cendE
	.align		8
        /*0030*/ 	.dword	_ZN39_INTERNAL_dc97bf74_4_k_cu_08814602_59784cuda3std3__441_GLOBAL__N__dc97bf74_4_k_cu_08814602_59786ignoreE
	.align		8
        /*0038*/ 	.dword	_ZN39_INTERNAL_dc97bf74_4_k_cu_08814602_59784cuda3std3__419piecewise_constructE
	.align		8
        /*0040*/ 	.dword	_ZN39_INTERNAL_dc97bf74_4_k_cu_08814602_59784cuda3std3__48in_placeE
	.align		8
        /*0048*/ 	.dword	_ZN39_INTERNAL_dc97bf74_4_k_cu_08814602_59784cuda3std6ranges3__45__cpo4swapE
	.align		8
        /*0050*/ 	.dword	_ZN39_INTERNAL_dc97bf74_4_k_cu_08814602_59784cuda3std6ranges3__45__cpo9iter_moveE
	.align		8
        /*0058*/ 	.dword	_ZN39_INTERNAL_dc97bf74_4_k_cu_08814602_59784cute7productE
	.align		8
        /*0060*/ 	.dword	_ZN39_INTERNAL_dc97bf74_4_k_cu_08814602_59784cute1_E
	.align		8
        /*0068*/ 	.dword	$str$22
	.align		8
        /*0070*/ 	.dword	$str$23


//--------------------- .text._ZN7cutlass13device_kernelINS_4gemm6kernel13GemmUniversalIN4cute5tupleIJiiiiEEENS1_10collective13CollectiveMmaINS1_34MainloopSm90TmaGmmaWarpSpecializedILi2ENS5_IJNS4_1CILi1EEESB_SB_EEENS1_35KernelTmaWarpSpecializedCooperativeEEENS5_IJNSA_ILi384EEENSA_ILi8EEENSA_ILi128EEEEEENS_6half_tENS5_IJlSB_lEEESJ_SK_NS4_8TiledMMAINS4_8MMA_AtomIJNS4_4SM904GMMA24MMA_64x8x16_F32F16F16_SSILNSO_5MajorE0ELSQ_0ELNSO_7ScaleInE1ELSR_1EEEEEENS4_6LayoutINS5_IJNSA_ILi2EEESB_SB_EEENS5_IJSB_NSA_ILi0EEESX_EEEEENS5_IJNS4_10UnderscoreES10_S10_EEEEENS4_13SM90_TMA_LOADENS4_14ComposedLayoutINS4_7SwizzleILi3ELi4ELi3EEENS4_18smem_ptr_flag_bitsILi16EEENSU_INS5_IJSG_NSA_ILi64EEEEEENS5_IJS19_SB_EEEEEEEvNS4_8identityES13_S1D_vS1E_EENS_8epilogue10collective6detail29Sm90TmaWarpSpecializedAdapterINS1H_15DefaultEpilogueISJ_SK_SK_NS1G_6thread17LinearCombinationISJ_Li1EffLNS1L_9ScaleType4KindE0ELNS_15FloatRoundStyleE2ESJ_EENS1_15EpilogueDefaultEEEEEvvEEEEvNT_6ParamsE --------------------------
	.section	.text._ZN7cutlass13device_kernelINS_4gemm6kernel13GemmUniversalIN4cute5tupleIJiiiiEEENS1_10collective13CollectiveMmaINS1_34MainloopSm90TmaGmmaWarpSpecializedILi2ENS5_IJNS4_1CILi1EEESB_SB_EEENS1_35KernelTmaWarpSpecializedCooperativeEEENS5_IJNSA_ILi384EEENSA_ILi8EEENSA_ILi128EEEEEENS_6half_tENS5_IJlSB_lEEESJ_SK_NS4_8TiledMMAINS4_8MMA_AtomIJNS4_4SM904GMMA24MMA_64x8x16_F32F16F16_SSILNSO_5MajorE0ELSQ_0ELNSO_7ScaleInE1ELSR_1EEEEEENS4_6LayoutINS5_IJNSA_ILi2EEESB_SB_EEENS5_IJSB_NSA_ILi0EEESX_EEEEENS5_IJNS4_10UnderscoreES10_S10_EEEEENS4_13SM90_TMA_LOADENS4_14ComposedLayoutINS4_7SwizzleILi3ELi4ELi3EEENS4_18smem_ptr_flag_bitsILi16EEENSU_INS5_IJSG_NSA_ILi64EEEEEENS5_IJS19_SB_EEEEEEEvNS4_8identityES13_S1D_vS1E_EENS_8epilogue10collective6detail29Sm90TmaWarpSpecializedAdapterINS1H_15DefaultEpilogueISJ_SK_SK_NS1G_6thread17LinearCombinationISJ_Li1EffLNS1L_9ScaleType4KindE0ELNS_15FloatRoundStyleE2ESJ_EENS1_15EpilogueDefaultEEEEEvvEEEEvNT_6ParamsE,"ax",@progbits
	.align	128
.text._ZN7cutlass13device_kernelINS_4gemm6kernel13GemmUniversalIN4cute5tupleIJiiiiEEENS1_10collective13CollectiveMmaINS1_34MainloopSm90TmaGmmaWarpSpecializedILi2ENS5_IJNS4_1CILi1EEESB_SB_EEENS1_35KernelTmaWarpSpecializedCooperativeEEENS5_IJNSA_ILi384EEENSA_ILi8EEENSA_ILi128EEEEEENS_6half_tENS5_IJlSB_lEEESJ_SK_NS4_8TiledMMAINS4_8MMA_AtomIJNS4_4SM904GMMA24MMA_64x8x16_F32F16F16_SSILNSO_5MajorE0ELSQ_0ELNSO_7ScaleInE1ELSR_1EEEEEENS4_6LayoutINS5_IJNSA_ILi2EEESB_SB_EEENS5_IJSB_NSA_ILi0EEESX_EEEEENS5_IJNS4_10UnderscoreES10_S10_EEEEENS4_13SM90_TMA_LOADENS4_14ComposedLayoutINS4_7SwizzleILi3ELi4ELi3EEENS4_18smem_ptr_flag_bitsILi16EEENSU_INS5_IJSG_NSA_ILi64EEEEEENS5_IJS19_SB_EEEEEEEvNS4_8identityES13_S1D_vS1E_EENS_8epilogue10collective6detail29Sm90TmaWarpSpecializedAdapterINS1H_15DefaultEpilogueISJ_SK_SK_NS1G_6thread17LinearCombinationISJ_Li1EffLNS1L_9ScaleType4KindE0ELNS_15FloatRoundStyleE2ESJ_EENS1_15EpilogueDefaultEEEEEvvEEEEvNT_6ParamsE:
        .type           _ZN7cutlass13device_kernelINS_4gemm6kernel13GemmUniversalIN4cute5tupleIJiiiiEEENS1_10collective13CollectiveMmaINS1_34MainloopSm90TmaGmmaWarpSpecializedILi2ENS5_IJNS4_1CILi1EEESB_SB_EEENS1_35KernelTmaWarpSpecializedCooperativeEEENS5_IJNSA_ILi384EEENSA_ILi8EEENSA_ILi128EEEEEENS_6half_tENS5_IJlSB_lEEESJ_SK_NS4_8TiledMMAINS4_8MMA_AtomIJNS4_4SM904GMMA24MMA_64x8x16_F32F16F16_SSILNSO_5MajorE0ELSQ_0ELNSO_7ScaleInE1ELSR_1EEEEEENS4_6LayoutINS5_IJNSA_ILi2EEESB_SB_EEENS5_IJSB_NSA_ILi0EEESX_EEEEENS5_IJNS4_10UnderscoreES10_S10_EEEEENS4_13SM90_TMA_LOADENS4_14ComposedLayoutINS4_7SwizzleILi3ELi4ELi3EEENS4_18smem_ptr_flag_bitsILi16EEENSU_INS5_IJSG_NSA_ILi64EEEEEENS5_IJS19_SB_EEEEEEEvNS4_8identityES13_S1D_vS1E_EENS_8epilogue10collective6detail29Sm90TmaWarpSpecializedAdapterINS1H_15DefaultEpilogueISJ_SK_SK_NS1G_6thread17LinearCombinationISJ_Li1EffLNS1L_9ScaleType4KindE0ELNS_15FloatRoundStyleE2ESJ_EENS1_15EpilogueDefaultEEEEEvvEEEEvNT_6ParamsE,@function
        .size           _ZN7cutlass13device_kernelINS_4gemm6kernel13GemmUniversalIN4cute5tupleIJiiiiEEENS1_10collective13CollectiveMmaINS1_34MainloopSm90TmaGmmaWarpSpecializedILi2ENS5_IJNS4_1CILi1EEESB_SB_EEENS1_35KernelTmaWarpSpecializedCooperativeEEENS5_IJNSA_ILi384EEENSA_ILi8EEENSA_ILi128EEEEEENS_6half_tENS5_IJlSB_lEEESJ_SK_NS4_8TiledMMAINS4_8MMA_AtomIJNS4_4SM904GMMA24MMA_64x8x16_F32F16F16_SSILNSO_5MajorE0ELSQ_0ELNSO_7ScaleInE1ELSR_1EEEEEENS4_6LayoutINS5_IJNSA_ILi2EEESB_SB_EEENS5_IJSB_NSA_ILi0EEESX_EEEEENS5_IJNS4_10UnderscoreES10_S10_EEEEENS4_13SM90_TMA_LOADENS4_14ComposedLayoutINS4_7SwizzleILi3ELi4ELi3EEENS4_18smem_ptr_flag_bitsILi16EEENSU_INS5_IJSG_NSA_ILi64EEEEEENS5_IJS19_SB_EEEEEEEvNS4_8identityES13_S1D_vS1E_EENS_8epilogue10collective6detail29Sm90TmaWarpSpecializedAdapterINS1H_15DefaultEpilogueISJ_SK_SK_NS1G_6thread17LinearCombinationISJ_Li1EffLNS1L_9ScaleType4KindE0ELNS_15FloatRoundStyleE2ESJ_EENS1_15EpilogueDefaultEEEEEvvEEEEvNT_6ParamsE,(.L_x_84 - _ZN7cutlass13device_kernelINS_4gemm6kernel13GemmUniversalIN4cute5tupleIJiiiiEEENS1_10collective13CollectiveMmaINS1_34MainloopSm90TmaGmmaWarpSpecializedILi2ENS5_IJNS4_1CILi1EEESB_SB_EEENS1_35KernelTmaWarpSpecializedCooperativeEEENS5_IJNSA_ILi384EEENSA_ILi8EEENSA_ILi128EEEEEENS_6half_tENS5_IJlSB_lEEESJ_SK_NS4_8TiledMMAINS4_8MMA_AtomIJNS4_4SM904GMMA24MMA_64x8x16_F32F16F16_SSILNSO_5MajorE0ELSQ_0ELNSO_7ScaleInE1ELSR_1EEEEEENS4_6LayoutINS5_IJNSA_ILi2EEESB_SB_EEENS5_IJSB_NSA_ILi0EEESX_EEEEENS5_IJNS4_10UnderscoreES10_S10_EEEEENS4_13SM90_TMA_LOADENS4_14ComposedLayoutINS4_7SwizzleILi3ELi4ELi3EEENS4_18smem_ptr_flag_bitsILi16EEENSU_INS5_IJSG_NSA_ILi64EEEEEENS5_IJS19_SB_EEEEEEEvNS4_8identityES13_S1D_vS1E_EENS_8epilogue10collective6detail29Sm90TmaWarpSpecializedAdapterINS1H_15DefaultEpilogueISJ_SK_SK_NS1G_6thread17LinearCombinationISJ_Li1EffLNS1L_9ScaleType4KindE0ELNS_15FloatRoundStyleE2ESJ_EENS1_15EpilogueDefaultEEEEEvvEEEEvNT_6ParamsE)
        .other          _ZN7cutlass13device_kernelINS_4gemm6kernel13GemmUniversalIN4cute5tupleIJiiiiEEENS1_10collective13CollectiveMmaINS1_34MainloopSm90TmaGmmaWarpSpecializedILi2ENS5_IJNS4_1CILi1EEESB_SB_EEENS1_35KernelTmaWarpSpecializedCooperativeEEENS5_IJNSA_ILi384EEENSA_ILi8EEENSA_ILi128EEEEEENS_6half_tENS5_IJlSB_lEEESJ_SK_NS4_8TiledMMAINS4_8MMA_AtomIJNS4_4SM904GMMA24MMA_64x8x16_F32F16F16_SSILNSO_5MajorE0ELSQ_0ELNSO_7ScaleInE1ELSR_1EEEEEENS4_6LayoutINS5_IJNSA_ILi2EEESB_SB_EEENS5_IJSB_NSA_ILi0EEESX_EEEEENS5_IJNS4_10UnderscoreES10_S10_EEEEENS4_13SM90_TMA_LOADENS4_14ComposedLayoutINS4_7SwizzleILi3ELi4ELi3EEENS4_18smem_ptr_flag_bitsILi16EEENSU_INS5_IJSG_NSA_ILi64EEEEEENS5_IJS19_SB_EEEEEEEvNS4_8identityES13_S1D_vS1E_EENS_8epilogue10collective6detail29Sm90TmaWarpSpecializedAdapterINS1H_15DefaultEpilogueISJ_SK_SK_NS1G_6thread17LinearCombinationISJ_Li1EffLNS1L_9ScaleType4KindE0ELNS_15FloatRoundStyleE2ESJ_EENS1_15EpilogueDefaultEEEEEvvEEEEvNT_6ParamsE,@"STO_CUDA_ENTRY STV_DEFAULT"
_ZN7cutlass13device_kernelINS_4gemm6kernel13GemmUniversalIN4cute5tupleIJiiiiEEENS1_10collective13CollectiveMmaINS1_34MainloopSm90TmaGmmaWarpSpecializedILi2ENS5_IJNS4_1CILi1EEESB_SB_EEENS1_35KernelTmaWarpSpecializedCooperativeEEENS5_IJNSA_ILi384EEENSA_ILi8EEENSA_ILi128EEEEEENS_6half_tENS5_IJlSB_lEEESJ_SK_NS4_8TiledMMAINS4_8MMA_AtomIJNS4_4SM904GMMA24MMA_64x8x16_F32F16F16_SSILNSO_5MajorE0ELSQ_0ELNSO_7ScaleInE1ELSR_1EEEEEENS4_6LayoutINS5_IJNSA_ILi2EEESB_SB_EEENS5_IJSB_NSA_ILi0EEESX_EEEEENS5_IJNS4_10UnderscoreES10_S10_EEEEENS4_13SM90_TMA_LOADENS4_14ComposedLayoutINS4_7SwizzleILi3ELi4ELi3EEENS4_18smem_ptr_flag_bitsILi16EEENSU_INS5_IJSG_NSA_ILi64EEEEEENS5_IJS19_SB_EEEEEEEvNS4_8identityES13_S1D_vS1E_EENS_8epilogue10collective6detail29Sm90TmaWarpSpecializedAdapterINS1H_15DefaultEpilogueISJ_SK_SK_NS1G_6thread17LinearCombinationISJ_Li1EffLNS1L_9ScaleType4KindE0ELNS_15FloatRoundStyleE2ESJ_EENS1_15EpilogueDefaultEEEEEvvEEEEvNT_6ParamsE:
[----:B------:R-:W0:Y:S01]  /*0000*/  LDC R1, c[0x0][0x28] ;  /* 0x00000a00ff017b82 */ /* 0x000e220000000800 */
[----:B------:R-:W1:Y:S01]  /*0010*/  S2R R16, SR_TID.X ;  /* 0x0000000000107919 */ /* 0x000e620000002100 */
[----:B------:R-:W-:Y:S01]  /*0020*/  ELECT P0, URZ, PT ;  /* 0x00000000003f782f */ /* 0x000fe20003800000 */
[----:B------:R-:W-:Y:S01]  /*0030*/  BSSY B0, `(.L_x_0) ;  /* 0x000000f000007945 */ /* 0x000fe20003800000 */
[--C-:B-1----:R-:W-:Y:S02]  /*0040*/  SHF.R.U32.HI R0, RZ, 0x5, R16.reuse ;  /* 0x00000005ff007819 */ /* 0x102fe40000011610 */
[----:B------:R-:W-:-:S03]  /*0050*/  SHF.R.U32.HI R23, RZ, 0x7, R16 ;  /* 0x00000007ff177819 */ /* 0x000fc60000011610 */
[----:B------:R-:W1:Y:S04]  /*0060*/  SHFL.IDX PT, R3, R0, RZ, 0x1f ;  /* 0x00001fff00037589 */ /* 0x000e6800000e0000 */
[----:B------:R2:W3:Y:S01]  /*0070*/  SHFL.IDX PT, R5, R23, RZ, 0x1f ;  /* 0x00001fff17057589 */ /* 0x0004e200000e0000 */
[----:B-1----:R-:W-:-:S13]  /*0080*/  ISETP.NE.OR P0, PT, R3, RZ, !P0 ;  /* 0x000000ff0300720c */ /* 0x002fda0004705670 */
[----:B0-23--:R-:W-:Y:S05]  /*0090*/  @P0 BRA `(.L_x_1) ;  /* 0x0000000000200947 */ /* 0x00dfea0003800000 */
[----:B------:R-:W-:Y:S02]  /*00a0*/  ULDC.64 UR4, c[0x0][0x198] ;  /* 0x0000660000047ab9 */ /* 0x000fe40000000a00 */
[----:B------:R-:W-:Y:S02]  /*00b0*/  UIADD3 UR6, UP0, UR4, 0xf0, URZ ;  /* 0x000000f004067890 */ /* 0x000fe4000ff1e03f */
[----:B------:R-:W-:Y:S02]  /*00c0*/  UIADD3 UR4, UP1, UR4, 0x1f0, URZ ;  /* 0x000001f004047890 */ /* 0x000fe4000ff3e03f */
[----:B------:R-:W-:Y:S02]  /*00d0*/  UIADD3.X UR7, URZ, UR5, URZ, UP0, !UPT ;  /* 0x000000053f077290 */ /* 0x000fe400087fe43f */
[----:B------:R-:W-:-:S07]  /*00e0*/  UIADD3.X UR5, URZ, UR5, URZ, UP1, !UPT ;  /* 0x000000053f057290 */ /* 0x000fce0008ffe43f */
[----:B------:R0:W-:Y:S02]  /*00f0*/  UTMACCTL.PF [UR6] ;  /* 0x00000000060079b9 */ /* 0x0001e40008040000 */
[----:B------:R0:W-:Y:S02]  /*0100*/  UTMACCTL.PF [UR4] ;  /* 0x00000000040079b9 */ /* 0x0001e40008040000 */
[----:B0-----:R-:W-:Y:S01]  /*0110*/  NOP ;  /* 0x0000000000007918 */ /* 0x001fe20000000000 */
.L_x_1:
[----:B------:R-:W-:Y:S05]  /*0120*/  BSYNC B0 ;  /* 0x0000000000007941 */ /* 0x000fea0003800000 */
.L_x_0:
[----:B------:R-:W0:Y:S02]  /*0130*/  SHFL.IDX PT, R2, R0, RZ, 0x1f ;  /* 0x00001fff00027589 */ /* 0x000e2400000e0000 */
[----:B0-----:R-:W-:-:S13]  /*0140*/  ISETP.NE.AND P0, PT, R2, RZ, PT ;  /* 0x000000ff0200720c */ /* 0x001fda0003f05270 */
[----:B------:R-:W-:Y:S05]  /*0150*/  @P0 BRA `(.L_x_2) ;  /* 0x0000000000480947 */ /* 0x000fea0003800000 */
[----:B------:R-:W0:Y:S01]  /*0160*/  S2UR UR8, SR_CgaCtaId ;  /* 0x00000000000879c3 */ /* 0x000e220000008800 */
[----:B------:R-:W-:Y:S01]  /*0170*/  UMOV UR4, 0x400 ;  /* 0x0000040000047882 */ /* 0x000fe20000000000 */
[----:B------:R-:W-:Y:S01]  /*0180*/  UMOV UR5, 0x1 ;  /* 0x0000000100057882 */ /* 0x000fe20000000000 */
[----:B------:R-:W-:Y:S01]  /*0190*/  UMOV UR6, 0x100 ;  /* 0x0000010000067882 */ /* 0x000fe20000000000 */
[----:B------:R-:W-:Y:S01]  /*01a0*/  ELECT P0, URZ, PT ;  /* 0x00000000003f782f */ /* 0x000fe20003800000 */
[----:B------:R-:W-:-:S04]  /*01b0*/  UIADD3 UR6, -UR6, 0x100000, URZ ;  /* 0x0010000006067890 */ /* 0x000fc8000fffe13f */
[----:B------:R-:W-:Y:S02]  /*01c0*/  USHF.L.U32 UR7, UR6, 0xb, URZ ;  /* 0x0000000b06077899 */ /* 0x000fe4000800063f */
[----:B------:R-:W-:Y:S02]  /*01d0*/  USHF.L.U32 UR6, UR6, 0x1, URZ ;  /* 0x0000000106067899 */ /* 0x000fe4000800063f */
[----:B0-----:R-:W-:Y:S02]  /*01e0*/  ULEA UR8, UR8, UR4, 0x18 ;  /* 0x0000000408087291 */ /* 0x001fe4000f8ec03f */
[----:B------:R-:W-:-:S04]  /*01f0*/  UIADD3 UR4, -UR5, 0x100000, URZ ;  /* 0x0010000005047890 */ /* 0x000fc8000fffe13f */
[----:B------:R-:W-:Y:S02]  /*0200*/  USHF.L.U32 UR5, UR4, 0xb, URZ ;  /* 0x0000000b04057899 */ /* 0x000fe4000800063f */
[----:B------:R-:W-:Y:S01]  /*0210*/  USHF.L.U32 UR4, UR4, 0x1, URZ ;  /* 0x0000000104047899 */ /* 0x000fe2000800063f */
[----:B------:R-:W0:Y:S11]  /*0220*/  FENCE.VIEW.ASYNC.S ;  /* 0x00000000000073c6 */ /* 0x000e360000000000 */
[----:B0-----:R0:W1:Y:S01]  /*0230*/  SYNCS.EXCH.64 URZ, [UR8], UR4 ;  /* 0x00000004083f75b2 */ /* 0x0010620008000100 */
[----:B------:R0:W2:Y:S01]  /*0240*/  SYNCS.EXCH.64 URZ, [UR8+0x10], UR6 ;  /* 0x00001006083f75b2 */ /* 0x0000a20008000100 */
[----:B------:R0:W3:Y:S01]  /*0250*/  SYNCS.EXCH.64 URZ, [UR8+0x8], UR4 ;  /* 0x00000804083f75b2 */ /* 0x0000e20008000100 */
[----:B------:R0:W4:Y:S01]  /*0260*/  SYNCS.EXCH.64 URZ, [UR8+0x18], UR6 ;  /* 0x00001806083f75b2 */ /* 0x0001220008000100 */
[----:B------:R-:W-:Y:S01]  /*0270*/  NOP ;  /* 0x0000000000007918 */ /* 0x000fe20000000000 */
.L_x_2:
[----:B------:R-:W5:Y:S01]  /*0280*/  SHFL.IDX PT, R0, R0, RZ, 0x1f ;  /* 0x00001fff00007589 */ /* 0x000f6200000e0000 */
[----:B------:R-:W-:Y:S01]  /*0290*/  ELECT P0, URZ, PT ;  /* 0x00000000003f782f */ /* 0x000fe20003800000 */
[----:B------:R-:W1:Y:S01]  /*02a0*/  LDC R22, c[0x0][0x65c] ;  /* 0x00019700ff167b82 */ /* 0x000e620000000800 */
[----:B------:R-:W-:Y:S01]  /*02b0*/  SHF.R.S32.HI R6, RZ, 0x1f, R3 ;  /* 0x0000001fff067819 */ /* 0x000fe20000011403 */
[----:B------:R-:W2:Y:S01]  /*02c0*/  S2R R4, SR_CTAID.Y ;  /* 0x0000000000047919 */ /* 0x000ea20000002600 */
[----:B0-----:R-:W-:Y:S01]  /*02d0*/  UMOV UR4, 0x20 ;  /* 0x0000002000047882 */ /* 0x001fe20000000000 */
[----:B------:R-:W-:Y:S01]  /*02e0*/  ISETP.NE.AND P2, PT, R5, RZ, PT ;  /* 0x000000ff0500720c */ /* 0x000fe20003f45270 */
[----:B------:R-:W-:Y:S01]  /*02f0*/  NOP ;  /* 0x0000000000007918 */ /* 0x000fe20000000000 */
[----:B------:R-:W0:Y:S01]  /*0300*/  S2R R2, SR_CTAID.X ;  /* 0x0000000000027919 */ /* 0x000e220000002500 */
[----:B------:R-:W-:Y:S01]  /*0310*/  LEA.HI R6, R6, R3, RZ, 0x2 ;  /* 0x0000000306067211 */ /* 0x000fe200078f10ff */
[----:B------:R-:W-:Y:S01]  /*0320*/  NOP ;  /* 0x0000000000007918 */ /* 0x000fe20000000000 */
[----:B-----5:R-:W-:-:S02]  /*0330*/  ISETP.NE.OR P0, PT, R0, RZ, !P0 ;  /* 0x000000ff0000720c */ /* 0x020fc40004705670 */
[----:B-1----:R-:W-:-:S04]  /*0340*/  ISETP.NE.AND P3, PT, R22, 0x1, PT ;  /* 0x000000011600780c */ /* 0x002fc80003f65270 */
[----:B------:R-:W-:Y:S02]  /*0350*/  P2R R0, PR, RZ, 0x8 ;  /* 0x00000008ff007803 */ /* 0x000fe40000000000 */
[----:B------:R-:W-:-:S05]  /*0360*/  LOP3.LUT R0, R6, 0xfffffffc, RZ, 0xc0, !PT ;  /* 0xfffffffc06007812 */ /* 0x000fca00078ec0ff */
[----:B------:R-:W-:Y:S01]  /*0370*/  VOTEU.ALL UP0, P0 ;  /* 0x00000000003f7886 */ /* 0x000fe20000000000 */
[----:B------:R-:W-:Y:S01]  /*0380*/  IMAD.IADD R0, R3, 0x1, -R0 ;  /* 0x0000000103007824 */ /* 0x000fe200078e0a00 */
[----:B------:R-:W0:Y:S01]  /*0390*/  @P3 LDC R19, c[0x0][0x10] ;  /* 0x00000400ff133b82 */ /* 0x000e220000000800 */
[----:B------:R-:W-:Y:S01]  /*03a0*/  VOTEU.ALL UP1, P0 ;  /* 0x00000000003f7886 */ /* 0x000fe20000020000 */
[----:B--2---:R-:W-:Y:S01]  /*03b0*/  @P3 IMAD.MOV.U32 R6, RZ, RZ, R4 ;  /* 0x000000ffff063224 */ /* 0x004fe200078e0004 */
[----:B------:R-:W-:Y:S01]  /*03c0*/  @!UP0 UMOV UR6, 0x400 ;  /* 0x0000040000068882 */ /* 0x000fe20000000000 */
[----:B------:R-:W-:-:S04]  /*03d0*/  @!UP0 UIADD3 UR4, -UR4, 0x100000, URZ ;  /* 0x0010000004048890 */ /* 0x000fc8000fffe13f */
[----:B------:R-:W-:Y:S02]  /*03e0*/  @!UP0 USHF.L.U32 UR5, UR4, 0xb, URZ ;  /* 0x0000000b04058899 */ /* 0x000fe4000800063f */
[----:B------:R-:W-:Y:S01]  /*03f0*/  @!UP0 USHF.L.U32 UR4, UR4, 0x1, URZ ;  /* 0x0000000104048899 */ /* 0x000fe2000800063f */
[----:B------:R-:W-:Y:S02]  /*0400*/  @P3 IMAD.MOV.U32 R7, RZ, RZ, RZ ;  /* 0x000000ffff073224 */ /* 0x000fe400078e00ff */
[----:B------:R-:W-:Y:S01]  /*0410*/  IMAD.MOV.U32 R3, RZ, RZ, RZ ;  /* 0x000000ffff037224 */ /* 0x000fe200078e00ff */
[----:B------:R-:W1:Y:S01]  /*0420*/  @!UP0 S2UR UR7, SR_CgaCtaId ;  /* 0x00000000000789c3 */ /* 0x000e620000008800 */
[----:B------:R-:W-:-:S07]  /*0430*/  @P3 IMAD.MOV.U32 R11, RZ, RZ, RZ ;  /* 0x000000ffff0b3224 */ /* 0x000fce00078e00ff */
[----:B------:R-:W2:Y:S01]  /*0440*/  @!P3 LDC R9, c[0x0][0xc] ;  /* 0x00000300ff09bb82 */ /* 0x000ea20000000800 */
[----:B0-----:R-:W-:-:S04]  /*0450*/  @P3 IMAD.WIDE.U32 R18, R2, R19, R6 ;  /* 0x0000001302123225 */ /* 0x001fc800078e0006 */
[----:B------:R-:W-:Y:S01]  /*0460*/  @P3 IMAD.IADD R19, R19, 0x1, R11 ;  /* 0x0000000113133824 */ /* 0x000fe200078e020b */
[----:B-1----:R-:W-:Y:S01]  /*0470*/  @!UP0 ULEA UR6, UR7, UR6, 0x18 ;  /* 0x0000000607068291 */ /* 0x002fe2000f8ec03f */
[----:B------:R-:W-:Y:S01]  /*0480*/  VOTEU.ALL UP0, P0 ;  /* 0x00000000003f7886 */ /* 0x000fe20000000000 */
[----:B------:R-:W-:-:S04]  /*0490*/  ISETP.NE.AND P0, PT, R0, 0x3, PT ;  /* 0x000000030000780c */ /* 0x000fc80003f05270 */
[----:B------:R-:W-:Y:S01]  /*04a0*/  ISETP.EQ.OR P0, PT, R0, RZ, !P0 ;  /* 0x000000ff0000720c */ /* 0x000fe20004702670 */
[----:B--2---:R-:W-:-:S03]  /*04b0*/  @!P3 IMAD.WIDE.U32 R6, R9, R4, R2 ;  /* 0x000000040906b225 */ /* 0x004fc600078e0002 */
[C---:B------:R-:W-:Y:S01]  /*04c0*/  ISETP.EQ.AND P0, PT, R5.reuse, RZ, P0 ;  /* 0x000000ff0500720c */ /* 0x040fe20000702270 */
[----:B------:R-:W-:Y:S01]  /*04d0*/  VIADD R5, R5, 0xffffffff ;  /* 0xffffffff05057836 */ /* 0x000fe20000000000 */
[----:B------:R-:W0:Y:S02]  /*04e0*/  FENCE.VIEW.ASYNC.S ;  /* 0x00000000000073c6 */ /* 0x000e240000000000 */
[----:B0-----:R0:W3:Y:S01]  /*04f0*/  @!UP0 SYNCS.EXCH.64 URZ, [UR6+0x30], UR4 ;  /* 0x00003004063f85b2 */ /* 0x0010e20008000100 */
[----:B------:R-:W-:Y:S01]  /*0500*/  @!P3 IMAD.MOV.U32 R18, RZ, RZ, R6 ;  /* 0x000000ffff12b224 */ /* 0x000fe200078e0006 */
[----:B------:R-:W-:Y:S01]  /*0510*/  SEL R17, RZ, 0x1, !P0 ;  /* 0x00000001ff117807 */ /* 0x000fe20004000000 */
[----:B------:R-:W-:Y:S01]  /*0520*/  @!P3 IMAD.MOV.U32 R19, RZ, RZ, R7 ;  /* 0x000000ffff13b224 */ /* 0x000fe200078e0007 */
[----:B------:R-:W-:-:S04]  /*0530*/  ISETP.GE.U32.AND P1, PT, R5, 0x2, PT ;  /* 0x000000020500780c */ /* 0x000fc80003f26070 */
[----:B------:R-:W-:Y:S01]  /*0540*/  SEL R17, R17, 0x2, P1 ;  /* 0x0000000211117807 */ /* 0x000fe20000800000 */
[----:B------:R0:W3:Y:S01]  /*0550*/  @!UP1 SYNCS.EXCH.64 URZ, [UR6+0x38], UR4 ;  /* 0x00003804063f95b2 */ /* 0x0000e20008000100 */
[----:B------:R-:W-:Y:S01]  /*0560*/  NOP ;  /* 0x0000000000007918 */ /* 0x000fe20000000000 */
[----:B---34-:R-:W-:Y:S06]  /*0570*/  BAR.SYNC.DEFER_BLOCKING 0x0 ;  /* 0x0000000000007b1d */ /* 0x018fec0000010000 */
[----:B------:R-:W-:Y:S05]  /*0580*/  @!P2 BRA `(.L_x_3) ;  /* 0x0000003c00d8a947 */ /* 0x000fea0003800000 */
[----:B------:R-:W-:-:S13]  /*0590*/  ISETP.GT.U32.AND P0, PT, R5, 0x1, PT ;  /* 0x000000010500780c */ /* 0x000fda0003f04070 */
[----:B0-----:R-:W-:Y:S05]  /*05a0*/  @P0 EXIT ;  /* 0x000000000000094d */ /* 0x001fea0003800000 */
[----:B------:R-:W-:Y:S01]  /*05b0*/  ULDC.64 UR4, c[0x0][0x650] ;  /* 0x0001940000047ab9 */ /* 0x000fe20000000a00 */
[----:B------:R-:W-:Y:S01]  /*05c0*/  PRMT R0, RZ, 0x7610, R0 ;  /* 0x00007610ff007816 */ /* 0x000fe20000000000 */
[----:B------:R-:W-:Y:S01]  /*05d0*/  IMAD.MOV.U32 R38, RZ, RZ, -0x1 ;  /* 0xffffffffff267424 */ /* 0x000fe200078e00ff */
[----:B------:R-:W-:Y:S01]  /*05e0*/  ISETP.GE.U32.AND P0, PT, R18, UR4, PT ;  /* 0x0000000412007c0c */ /* 0x000fe2000bf06070 */
[----:B------:R-:W-:Y:S02]  /*05f0*/  IMAD.MOV.U32 R40, RZ, RZ, -0x1 ;  /* 0xffffffffff287424 */ /* 0x000fe400078e00ff */
[----:B------:R-:W-:Y:S01]  /*0600*/  IMAD.MOV.U32 R39, RZ, RZ, -0x1 ;  /* 0xffffffffff277424 */ /* 0x000fe200078e00ff */
[----:B------:R-:W-:-:S13]  /*0610*/  ISETP.GE.U32.AND.EX P0, PT, R19, UR5, PT, P0 ;  /* 0x0000000513007c0c */ /* 0x000fda000bf06100 */
[----:B------:R-:W-:Y:S05]  /*0620*/  @P0 BRA `(.L_x_4) ;  /* 0x0000000400580947 */ /* 0x000fea0003800000 */
[----:B------:R-:W0:Y:S01]  /*0630*/  LDC.64 R14, c[0x0][0x628] ;  /* 0x00018a00ff0e7b82 */ /* 0x000e220000000a00 */
[----:B------:R-:W-:Y:S02]  /*0640*/  IMAD.MOV.U32 R6, RZ, RZ, R18 ;  /* 0x000000ffff067224 */ /* 0x000fe400078e0012 */
[----:B------:R-:W-:-:S05]  /*0650*/  IMAD.MOV.U32 R7, RZ, RZ, R19 ;  /* 0x000000ffff077224 */ /* 0x000fca00078e0013 */
[----:B------:R-:W1:Y:S08]  /*0660*/  LDC R0, c[0x0][0x630] ;  /* 0x00018c00ff007b82 */ /* 0x000e700000000800 */
[----:B------:R-:W2:Y:S01]  /*0670*/  LDC.64 R20, c[0x0][0x620] ;  /* 0x00018800ff147b82 */ /* 0x000ea20000000a00 */
[----:B0-----:R-:W-:-:S04]  /*0680*/  ISETP.NE.U32.AND P0, PT, R14, RZ, PT ;  /* 0x000000ff0e00720c */ /* 0x001fc80003f05070 */
[----:B------:R-:W-:-:S13]  /*0690*/  ISETP.NE.AND.EX P0, PT, R15, RZ, PT, P0 ;  /* 0x000000ff0f00720c */ /* 0x000fda0003f05300 */
[----:B-12---:R-:W-:Y:S05]  /*06a0*/  @!P0 BRA `(.L_x_5) ;  /* 0x0000000000288947 */ /* 0x006fea0003800000 */
[----:B------:R-:W0:Y:S02]  /*06b0*/  LDC R5, c[0x0][0x634] ;  /* 0x00018d00ff057b82 */ /* 0x000e240000000800 */
[----:B0-----:R-:W-:-:S05]  /*06c0*/  IADD3 R5, P0, R18, R5, RZ ;  /* 0x0000000512057210 */ /* 0x001fca0007f1e0ff */
[----:B------:R-:W-:-:S04]  /*06d0*/  IMAD.X R13, RZ, RZ, R19, P0 ;  /* 0x000000ffff0d7224 */ /* 0x000fc800000e0613 */
[----:B------:R-:W-:-:S04]  /*06e0*/  IMAD.WIDE.U32 R6, R13, R14, RZ ;  /* 0x0000000e0d067225 */ /* 0x000fc800078e00ff */
[----:B------:R-:W-:-:S04]  /*06f0*/  IMAD.WIDE.U32 R8, P0, R5, R15, R6 ;  /* 0x0000000f05087225 */ /* 0x000fc80007800006 */
[----:B------:R-:W-:-:S04]  /*0700*/  IMAD.WIDE.U32 R6, R5, R14, RZ ;  /* 0x0000000e05067225 */ /* 0x000fc800078e00ff */
[----:B------:R-:W-:Y:S01]  /*0710*/  IMAD.X R11, RZ, RZ, RZ, P0 ;  /* 0x000000ffff0b7224 */ /* 0x000fe200000e06ff */
[----:B------:R-:W-:Y:S01]  /*0720*/  IADD3 RZ, P0, R7, R8, RZ ;  /* 0x0000000807ff7210 */ /* 0x000fe20007f1e0ff */
[----:B------:R-:W-:-:S04]  /*0730*/  IMAD.MOV.U32 R10, RZ, RZ, R9 ;  /* 0x000000ffff0a7224 */ /* 0x000fc800078e0009 */
[----:B------:R-:W-:-:S08]  /*0740*/  IMAD.WIDE.U32.X R6, R13, R15, R10, P0 ;  /* 0x0000000f0d067225 */ /* 0x000fd000000e040a */
.L_x_5:
[-CC-:B------:R-:W-:Y:S01]  /*0750*/  SHF.R.U64 R39, R6, R0.reuse, R7.reuse ;  /* 0x0000000006277219 */ /* 0x180fe20000001207 */
[----:B------:R-:W0:Y:S01]  /*0760*/  LDC.64 R24, c[0x0][0x640] ;  /* 0x00019000ff187b82 */ /* 0x000e220000000a00 */
[----:B------:R-:W-:Y:S01]  /*0770*/  SHF.R.U32.HI R3, RZ, R0, R7 ;  /* 0x00000000ff037219 */ /* 0x000fe20000011607 */
[----:B------:R-:W-:Y:S01]  /*0780*/  ULDC UR4, c[0x0][0x150] ;  /* 0x0000540000047ab9 */ /* 0x000fe20000000800 */
[----:B------:R-:W-:Y:S02]  /*0790*/  IADD3 R5, P0, RZ, -R39, RZ ;  /* 0x80000027ff057210 */ /* 0x000fe40007f1e0ff */
[----:B------:R-:W-:-:S03]  /*07a0*/  I2FP.F32.U32 R0, R2 ;  /* 0x0000000200007245 */ /* 0x000fc60000201000 */
[----:B------:R-:W1:Y:S01]  /*07b0*/  LDC R10, c[0x0][0x618] ;  /* 0x00018600ff0a7b82 */ /* 0x000e620000000800 */
[----:B------:R-:W-:Y:S02]  /*07c0*/  IMAD.X R9, RZ, RZ, ~R3, P0 ;  /* 0x000000ffff097224 */ /* 0x000fe400000e0e03 */
[----:B------:R-:W-:Y:S01]  /*07d0*/  FMUL R0, R0, UR4 ;  /* 0x0000000400007c20 */ /* 0x000fe20008400000 */
[----:B------:R-:W-:Y:S01]  /*07e0*/  IMAD.WIDE.U32 R6, R5, R20, R18 ;  /* 0x0000001405067225 */ /* 0x000fe200078e0012 */
[----:B------:R-:W-:-:S03]  /*07f0*/  ULDC UR4, c[0x0][0x154] ;  /* 0x0000550000047ab9 */ /* 0x000fc60000000800 */
[----:B------:R-:W-:Y:S01]  /*0800*/  IMAD R8, R9, R20, RZ ;  /* 0x0000001409087224 */ /* 0x000fe200078e02ff */
[----:B------:R-:W2:Y:S01]  /*0810*/  LDC R3, c[0x0][0x144] ;  /* 0x00005100ff037b82 */ /* 0x000ea20000000800 */
[----:B------:R-:W3:Y:S01]  /*0820*/  F2I.U32.TRUNC.NTZ R0, R0 ;  /* 0x0000000000007305 */ /* 0x000ee2000020f000 */
[----:B------:R-:W-:Y:S02]  /*0830*/  IMAD.MOV.U32 R9, RZ, RZ, -0x1 ;  /* 0xffffffffff097424 */ /* 0x000fe400078e00ff */
[----:B------:R-:W-:-:S04]  /*0840*/  IMAD R5, R5, R21, R8 ;  /* 0x0000001505057224 */ /* 0x000fc800078e0208 */
[----:B------:R-:W4:Y:S01]  /*0850*/  LDC R14, c[0x0][0x608] ;  /* 0x00018200ff0e7b82 */ /* 0x000f220000000800 */
[----:B------:R-:W-:Y:S01]  /*0860*/  IMAD.IADD R7, R7, 0x1, R5 ;  /* 0x0000000107077824 */ /* 0x000fe200078e0205 */
[----:B0-----:R-:W-:Y:S02]  /*0870*/  ISETP.NE.U32.AND P0, PT, R24, RZ, PT ;  /* 0x000000ff1800720c */ /* 0x001fe40003f05070 */
[----:B------:R-:W-:Y:S02]  /*0880*/  I2FP.F32.U32 R5, R4 ;  /* 0x0000000400057245 */ /* 0x000fe40000201000 */
[----:B------:R-:W-:Y:S02]  /*0890*/  ISETP.NE.AND.EX P0, PT, R25, RZ, PT, P0 ;  /* 0x000000ff1900720c */ /* 0x000fe40003f05300 */
[----:B------:R-:W0:Y:S01]  /*08a0*/  LDC R8, c[0x0][0x658] ;  /* 0x00019600ff087b82 */ /* 0x000e220000000800 */
[-CC-:B-1----:R-:W-:Y:S01]  /*08b0*/  SHF.R.U64 R12, R6, R10.reuse, R7.reuse ;  /* 0x0000000a060c7219 */ /* 0x182fe20000001207 */
[----:B---3--:R-:W-:Y:S01]  /*08c0*/  IMAD.MOV R6, RZ, RZ, -R0 ;  /* 0x000000ffff067224 */ /* 0x008fe200078e0a00 */
[----:B------:R-:W-:-:S05]  /*08d0*/  SHF.R.U32.HI R7, RZ, R10, R7 ;  /* 0x0000000aff077219 */ /* 0x000fca0000011607 */
[----:B------:R-:W1:Y:S01]  /*08e0*/  LDC R13, c[0x0][0x148] ;  /* 0x00005200ff0d7b82 */ /* 0x000e620000000800 */
[----:B--2---:R-:W-:Y:S02]  /*08f0*/  IMAD R0, R3, R6, R2 ;  /* 0x0000000603007224 */ /* 0x004fe400078e0202 */
[----:B------:R-:W-:-:S04]  /*0900*/  FMUL R3, R5, UR4 ;  /* 0x0000000405037c20 */ /* 0x000fc80008400000 */
[----:B------:R2:W3:Y:S01]  /*0910*/  F2I.U32.TRUNC.NTZ R11, R3 ;  /* 0x00000003000b7305 */ /* 0x0004e2000020f000 */
[----:B------:R-:W1:Y:S01]  /*0920*/  LDC R21, c[0x0][0x600] ;  /* 0x00018000ff157b82 */ /* 0x000e620000000800 */
[-CC-:B----4-:R-:W-:Y:S02]  /*0930*/  SHF.R.U64 R29, R12, R14.reuse, R7.reuse ;  /* 0x0000000e0c1d7219 */ /* 0x190fe40000001207 */
[----:B------:R-:W-:Y:S01]  /*0940*/  SHF.R.U32.HI R5, RZ, R14, R7 ;  /* 0x0000000eff057219 */ /* 0x000fe20000011607 */
[----:B------:R-:W-:-:S04]  /*0950*/  IMAD.MOV.U32 R7, RZ, RZ, 0x1 ;  /* 0x00000001ff077424 */ /* 0x000fc800078e00ff */
[----:B------:R-:W4:Y:S01]  /*0960*/  LDC R20, c[0x0][0x648] ;  /* 0x00019200ff147b82 */ /* 0x000f220000000800 */
[-C--:B0-----:R-:W-:Y:S02]  /*0970*/  SHF.L.U32 R2, R9, R8.reuse, RZ ;  /* 0x0000000809027219 */ /* 0x081fe400000006ff */
[-CC-:B------:R-:W-:Y:S02]  /*0980*/  SHF.R.U64 R14, R29, R8.reuse, R5.reuse ;  /* 0x000000081d0e7219 */ /* 0x180fe40000001205 */
[----:B------:R-:W-:Y:S02]  /*0990*/  SHF.R.U32.HI R15, RZ, R8, R5 ;  /* 0x00000008ff0f7219 */ /* 0x000fe40000011605 */
[----:B------:R-:W-:Y:S01]  /*09a0*/  LOP3.LUT R10, RZ, R2, RZ, 0x33, !PT ;  /* 0x00000002ff0a7212 */ /* 0x000fe200078e33ff */
[----:B------:R-:W0:Y:S01]  /*09b0*/  LDC R27, c[0x0][0x638] ;  /* 0x00018e00ff1b7b82 */ /* 0x000e220000000800 */
[----:B------:R-:W-:Y:S01]  /*09c0*/  SHF.L.U32 R5, R7, R8, RZ ;  /* 0x0000000807057219 */ /* 0x000fe200000006ff */
[----:B------:R-:W-:-:S02]  /*09d0*/  IMAD.MOV.U32 R2, RZ, RZ, R14 ;  /* 0x000000ffff027224 */ /* 0x000fc400078e000e */
[----:B--2---:R-:W-:-:S04]  /*09e0*/  IMAD.MOV.U32 R3, RZ, RZ, R15 ;  /* 0x000000ffff037224 */ /* 0x004fc800078e000f */
[----:B------:R-:W2:Y:S01]  /*09f0*/  LDC R38, c[0x0][0x610] ;  /* 0x00018400ff267b82 */ /* 0x000ea20000000800 */
[----:B---3--:R-:W-:Y:S05]  /*0a00*/  @!P0 BRA `(.L_x_6) ;  /* 0x0000000000288947 */ /* 0x008fea0003800000 */
[----:B------:R-:W3:Y:S02]  /*0a10*/  LDC R9, c[0x0][0x64c] ;  /* 0x00019300ff097b82 */ /* 0x000ee40000000800 */
[----:B---3--:R-:W-:-:S05]  /*0a20*/  IADD3 R9, P0, R14, R9, RZ ;  /* 0x000000090e097210 */ /* 0x008fca0007f1e0ff */
        /* <DEDUP_REMOVED lines=8> */
.L_x_6:
[----:B----4-:R-:W-:Y:S01]  /*0ab0*/  SHF.R.U64 R2, R2, R20, R3 ;  /* 0x0000001402027219 */ /* 0x010fe20000001203 */
[----:B-1----:R-:W-:Y:S01]  /*0ac0*/  VIADD R3, R21, 0xffffffff ;  /* 0xffffffff15037836 */ /* 0x002fe20000000000 */
[----:B------:R-:W-:Y:S01]  /*0ad0*/  LOP3.LUT R10, R29, R10, RZ, 0xc0, !PT ;  /* 0x0000000a1d0a7212 */ /* 0x000fe200078ec0ff */
[----:B------:R-:W-:Y:S02]  /*0ae0*/  IMAD.MOV R11, RZ, RZ, -R11 ;  /* 0x000000ffff0b7224 */ /* 0x000fe400078e0a0b */
[----:B------:R-:W-:Y:S01]  /*0af0*/  IMAD.MOV R6, RZ, RZ, -R2 ;  /* 0x000000ffff067224 */ /* 0x000fe200078e0a02 */
[----:B------:R-:W-:Y:S01]  /*0b00*/  LOP3.LUT R3, R12, R3, RZ, 0xc0, !PT ;  /* 0x000000030c037212 */ /* 0x000fe200078ec0ff */
[----:B------:R-:W-:Y:S02]  /*0b10*/  IMAD R5, R5, R2, R10 ;  /* 0x0000000205057224 */ /* 0x000fe400078e020a */
[----:B------:R-:W-:Y:S02]  /*0b20*/  @P3 IMAD R0, R13, R11, R4 ;  /* 0x0000000b0d003224 */ /* 0x000fe400078e0204 */
[----:B0-----:R-:W-:-:S02]  /*0b30*/  IMAD R2, R6, R27, R14 ;  /* 0x0000001b06027224 */ /* 0x001fc400078e020e */
[----:B--2---:R-:W-:Y:S02]  /*0b40*/  IMAD R38, R5, R38, R0 ;  /* 0x0000002605267224 */ /* 0x004fe400078e0200 */
[----:B------:R-:W-:Y:S02]  /*0b50*/  IMAD R3, R2, R21, R3 ;  /* 0x0000001502037224 */ /* 0x000fe400078e0203 */
[----:B------:R-:W-:-:S03]  /*0b60*/  IMAD.MOV.U32 R0, RZ, RZ, 0x1 ;  /* 0x00000001ff007424 */ /* 0x000fc600078e00ff */
[----:B------:R-:W-:Y:S02]  /*0b70*/  SEL R40, R3, R38, !P3 ;  /* 0x0000002603287207 */ /* 0x000fe40005800000 */
[----:B------:R-:W-:-:S07]  /*0b80*/  SEL R38, R38, R3, !P3 ;  /* 0x0000000326267207 */ /* 0x000fce0005800000 */
.L_x_4:
[----:B------:R-:W-:-:S08]  /*0b90*/  NOP ;  /* 0x0000000000007918 */ /* 0x000fd00000000000 */
[----:B------:R-:W0:Y:S02]  /*0ba0*/  USETMAXREG.TRY_ALLOC.CTAPOOL UP0, 0xe8 ;  /* 0x000000e8000079c8 */ /* 0x000e240008000600 */
[----:B0-----:R-:W-:-:S13]  /*0bb0*/  PLOP3.LUT P0, PT, PT, PT, UP0, 0x80, 0x0 ;  /* 0x000000000000781c */ /* 0x001fda0003f0f008 */
[----:B------:R-:W-:Y:S05]  /*0bc0*/  @!P0 BRA `(.L_x_4) ;  /* 0xfffffffc00f08947 */ /* 0x000fea000383ffff */
[----:B------:R-:W-:Y:S01]  /*0bd0*/  ULDC.64 UR4, c[0x0][0x598] ;  /* 0x0001660000047ab9 */ /* 0x000fe20000000a00 */
[----:B------:R-:W-:Y:S01]  /*0be0*/  ULDC.64 UR36, c[0x0][0x208] ;  /* 0x0000820000247ab9 */ /* 0x000fe20000000a00 */
[----:B------:R-:W-:-:S04]  /*0bf0*/  ISETP.NE.U32.AND P0, PT, RZ, UR4, PT ;  /* 0x00000004ff007c0c */ /* 0x000fc8000bf05070 */
[----:B------:R-:W-:-:S13]  /*0c00*/  ISETP.NE.AND.EX P0, PT, RZ, UR5, PT, P0 ;  /* 0x00000005ff007c0c */ /* 0x000fda000bf05300 */
[----:B------:R-:W-:Y:S05]  /*0c10*/  @!P0 BRA `(.L_x_7) ;  /* 0x00000000001c8947 */ /* 0x000fea0003800000 */
[----:B------:R-:W0:Y:S02]  /*0c20*/  LDC.64 R2, c[0x0][0x598] ;  /* 0x00016600ff027b82 */ /* 0x000e240000000a00 */
[----:B0-----:R-:W2:Y:S02]  /*0c30*/  LDG.E.64 R2, desc[UR36][R2.64] ;  /* 0x0000002402027981 */ /* 0x001ea4000c1e1b00 */
[----:B--2---:R-:W-:-:S04]  /*0c40*/  ISETP.NE.U32.AND P0, PT, R2, RZ, PT ;  /* 0x000000ff0200720c */ /* 0x004fc80003f05070 */
[----:B------:R-:W-:-:S13]  /*0c50*/  ISETP.NE.AND.EX P0, PT, R3, RZ, PT, P0 ;  /* 0x000000ff0300720c */ /* 0x000fda0003f05300 */
[----:B------:R-:W-:Y:S05]  /*0c60*/  @!P0 BRA `(.L_x_7) ;  /* 0x0000000000088947 */ /* 0x000fea0003800000 */
[----:B------:R0:W5:Y:S01]  /*0c70*/  LD.E R36, desc[UR36][R2.64] ;  /* 0x0000002402247980 */ /* 0x000162000c101900 */
[----:B------:R-:W-:Y:S05]  /*0c80*/  BRA `(.L_x_8) ;  /* 0x0000000000247947 */ /* 0x000fea0003800000 */
.L_x_7:
[----:B------:R-:W-:Y:S02]  /*0c90*/  ULDC.64 UR4, c[0x0][0x588] ;  /* 0x0001620000047ab9 */ /* 0x000fe40000000a00 */
[----:B------:R-:W-:-:S04]  /*0ca0*/  ISETP.NE.U32.AND P0, PT, RZ, UR4, PT ;  /* 0x00000004ff007c0c */ /* 0x000fc8000bf05070 */
[----:B------:R-:W-:-:S13]  /*0cb0*/  ISETP.NE.AND.EX P0, PT, RZ, UR5, PT, P0 ;  /* 0x00000005ff007c0c */ /* 0x000fda000bf05300 */
[----:B------:R-:W-:Y:S05]  /*0cc0*/  @!P0 BRA `(.L_x_9) ;  /* 0x00000000000c8947 */ /* 0x000fea0003800000 */
[----:B------:R-:W0:Y:S02]  /*0cd0*/  LDC.64 R36, c[0x0][0x588] ;  /* 0x00016200ff247b82 */ /* 0x000e240000000a00 */
[----:B0-----:R1:W5:Y:S01]  /*0ce0*/  LDG.E R36, desc[UR36][R36.64] ;  /* 0x0000002424247981 */ /* 0x001362000c1e1900 */
[----:B------:R-:W-:Y:S05]  /*0cf0*/  BRA `(.L_x_8) ;  /* 0x0000000000087947 */ /* 0x000fea0003800000 */
.L_x_9:
[----:B------:R-:W-:Y:S02]  /*0d00*/  ULDC UR4, c[0x0][0x580] ;  /* 0x0001600000047ab9 */ /* 0x000fe40000000800 */
[----:B------:R-:W-:-:S07]  /*0d10*/  IMAD.U32 R36, RZ, RZ, UR4 ;  /* 0x00000004ff247e24 */ /* 0x000fce000f8e00ff */
.L_x_8:
[----:B------:R-:W-:Y:S02]  /*0d20*/  ULDC.64 UR4, c[0x0][0x5a0] ;  /* 0x0001680000047ab9 */ /* 0x000fe40000000a00 */
[----:B------:R-:W-:-:S04]  /*0d30*/  ISETP.NE.U32.AND P0, PT, RZ, UR4, PT ;  /* 0x00000004ff007c0c */ /* 0x000fc8000bf05070 */
[----:B------:R-:W-:-:S13]  /*0d40*/  ISETP.NE.AND.EX P0, PT, RZ, UR5, PT, P0 ;  /* 0x00000005ff007c0c */ /* 0x000fda000bf05300 */
[----:B------:R-:W-:Y:S05]  /*0d50*/  @!P0 BRA `(.L_x_10) ;  /* 0x00000000001c8947 */ /* 0x000fea0003800000 */
[----:B0-----:R-:W0:Y:S02]  /*0d60*/  LDC.64 R2, c[0x0][0x5a0] ;  /* 0x00016800ff027b82 */ /* 0x001e240000000a00 */
[----:B0-----:R-:W2:Y:S02]  /*0d70*/  LDG.E.64 R2, desc[UR36][R2.64] ;  /* 0x0000002402027981 */ /* 0x001ea4000c1e1b00 */
[----:B--2---:R-:W-:-:S04]  /*0d80*/  ISETP.NE.U32.AND P0, PT, R2, RZ, PT ;  /* 0x000000ff0200720c */ /* 0x004fc80003f05070 */
[----:B------:R-:W-:-:S13]  /*0d90*/  ISETP.NE.AND.EX P0, PT, R3, RZ, PT, P0 ;  /* 0x000000ff0300720c */ /* 0x000fda0003f05300 */
[----:B------:R-:W-:Y:S05]  /*0da0*/  @!P0 BRA `(.L_x_10) ;  /* 0x0000000000088947 */ /* 0x000fea0003800000 */
[----:B-1----:R0:W5:Y:S01]  /*0db0*/  LD.E R37, desc[UR36][R2.64] ;  /* 0x0000002402257980 */ /* 0x002162000c101900 */
[----:B------:R-:W-:Y:S05]  /*0dc0*/  BRA `(.L_x_11) ;  /* 0x0000000000247947 */ /* 0x000fea0003800000 */
.L_x_10:
[----:B------:R-:W-:Y:S02]  /*0dd0*/  ULDC.64 UR4, c[0x0][0x590] ;  /* 0x0001640000047ab9 */ /* 0x000fe40000000a00 */
[----:B------:R-:W-:-:S04]  /*0de0*/  ISETP.NE.U32.AND P0, PT, RZ, UR4, PT ;  /* 0x00000004ff007c0c */ /* 0x000fc8000bf05070 */
[----:B------:R-:W-:-:S13]  /*0df0*/  ISETP.NE.AND.EX P0, PT, RZ, UR5, PT, P0 ;  /* 0x00000005ff007c0c */ /* 0x000fda000bf05300 */
[----:B------:R-:W-:Y:S05]  /*0e00*/  @!P0 BRA `(.L_x_12) ;  /* 0x00000000000c8947 */ /* 0x000fea0003800000 */
[----:B0-----:R-:W1:Y:S02]  /*0e10*/  LDC.64 R2, c[0x0][0x590] ;  /* 0x00016400ff027b82 */ /* 0x001e640000000a00 */
[----:B-1----:R1:W5:Y:S01]  /*0e20*/  LDG.E R37, desc[UR36][R2.64] ;  /* 0x0000002402257981 */ /* 0x002362000c1e1900 */
[----:B------:R-:W-:Y:S05]  /*0e30*/  BRA `(.L_x_11) ;  /* 0x0000000000087947 */ /* 0x000fea0003800000 */
.L_x_12:
[----:B------:R-:W-:Y:S02]  /*0e40*/  ULDC UR4, c[0x0][0x584] ;  /* 0x0001610000047ab9 */ /* 0x000fe40000000800 */
[----:B-1----:R-:W-:-:S07]  /*0e50*/  IMAD.U32 R37, RZ, RZ, UR4 ;  /* 0x00000004ff257e24 */ /* 0x002fce000f8e00ff */
.L_x_11:
[----:B------:R-:W-:-:S13]  /*0e60*/  LOP3.LUT P0, RZ, R0, 0xff, RZ, 0xc0, !PT ;  /* 0x000000ff00ff7812 */ /* 0x000fda000780c0ff */
[----:B------:R-:W-:Y:S05]  /*0e70*/  @!P0 EXIT ;  /* 0x000000000000894d */ /* 0x000fea0003800000 */
[----:B------:R-:W-:Y:S01]  /*0e80*/  ULDC UR4, c[0x0][0x28c] ;  /* 0x0000a30000047ab9 */ /* 0x000fe20000000800 */
[----:B------:R-:W-:Y:S01]  /*0e90*/  LOP3.LUT R41, R17, 0x1, RZ, 0xfc, !PT ;  /* 0x0000000111297812 */ /* 0x000fe200078efcff */
[----:B------:R-:W-:Y:S01]  /*0ea0*/  UIADD3 UR4, UR4, 0x7f, URZ ;  /* 0x0000007f04047890 */ /* 0x000fe2000fffe03f */
[----:B------:R-:W-:Y:S01]  /*0eb0*/  UMOV UR38, URZ ;  /* 0x0000003f00267c82 */ /* 0x000fe20008000000 */
[----:B------:R-:W-:Y:S02]  /*0ec0*/  UMOV UR39, URZ ;  /* 0x0000003f00277c82 */ /* 0x000fe40008000000 */
[----:B------:R-:W-:-:S04]  /*0ed0*/  USHF.R.S32.HI UR5, URZ, 0x1f, UR4 ;  /* 0x0000001f3f057899 */ /* 0x000fc80008011404 */
[----:B------:R-:W-:-:S04]  /*0ee0*/  ULEA.HI UR5, UR5, UR4, URZ, 0x7 ;  /* 0x0000000405057291 */ /* 0x000fc8000f8f383f */
[----:B------:R-:W-:-:S12]  /*0ef0*/  USHF.R.S32.HI UR40, URZ, 0x7, UR5 ;  /* 0x000000073f287899 */ /* 0x000fd80008011405 */
.L_x_52:
[----:B------:R-:W-:Y:S01]  /*0f00*/  LOP3.LUT R0, R16, 0x80, RZ, 0xc0, !PT ;  /* 0x0000008010007812 */ /* 0x000fe200078ec0ff */
[----:B--2---:R-:W2:Y:S01]  /*0f10*/  S2UR UR7, SR_CgaCtaId ;  /* 0x00000000000779c3 */ /* 0x004ea20000008800 */
[----:B------:R-:W-:Y:S02]  /*0f20*/  UMOV UR6, 0x400 ;  /* 0x0000040000067882 */ /* 0x000fe40000000000 */
[----:B------:R-:W-:-:S06]  /*0f30*/  SHF.R.U32.HI R0, RZ, 0x7, R0 ;  /* 0x00000007ff007819 */ /* 0x000fcc0000011600 */
[----:B------:R-:W3:Y:S01]  /*0f40*/  SHFL.IDX PT, R0, R0, RZ, 0x1f ;  /* 0x00001fff00007589 */ /* 0x000ee200000e0000 */
[----:B--2---:R-:W-:Y:S01]  /*0f50*/  ULEA UR42, UR7, UR6, 0x18 ;  /* 0x00000006072a7291 */ /* 0x004fe2000f8ec03f */
[----:B---3--:R-:W-:-:S13]  /*0f60*/  R2UR UR4, R0 ;  /* 0x00000000000472ca */ /* 0x008fda00000e0000 */
[----:B------:R-:W-:-:S04]  /*0f70*/  ULEA.HI UR5, UR4, UR4, URZ, 0x1 ;  /* 0x0000000404057291 */ /* 0x000fc8000f8f083f */
[----:B------:R-:W-:-:S04]  /*0f80*/  ULOP3.LUT UR5, UR5, 0x7fffe, URZ, 0xc0, !UPT ;  /* 0x0007fffe05057892 */ /* 0x000fc8000f8ec03f */
[----:B------:R-:W-:-:S03]  /*0f90*/  UIADD3 UR5, UR4, -UR5, URZ ;  /* 0x8000000504057290 */ /* 0x000fc6000fffe03f */
[----:B------:R-:W-:Y:S01]  /*0fa0*/  ULDC UR4, c[0x0][0x28c] ;  /* 0x0000a30000047ab9 */ /* 0x000fe20000000800 */
[----:B------:R-:W-:Y:S01]  /*0fb0*/  ULEA UR5, UR5, UR42, 0xd ;  /* 0x0000002a05057291 */ /* 0x000fe2000f8e683f */
[----:B------:R-:W-:-:S03]  /*0fc0*/  ISETP.LT.AND P0, PT, RZ, UR4, PT ;  /* 0x00000004ff007c0c */ /* 0x000fc6000bf01270 */
[----:B------:R-:W-:-:S04]  /*0fd0*/  UIADD3 UR5, UR5, 0x100, URZ ;  /* 0x0000010005057890 */ /* 0x000fc8000fffe03f */
[----:B------:R-:W-:-:S04]  /*0fe0*/  USHF.R.U32.HI UR5, URZ, 0x4, UR5 ;  /* 0x000000043f057899 */ /* 0x000fc80008011605 */
[----:B------:R-:W-:Y:S02]  /*0ff0*/  ULOP3.LUT UR41, UR5, 0x3fff, URZ, 0xc0, !UPT ;  /* 0x00003fff05297892 */ /* 0x000fe4000f8ec03f */
[----:B0---45:R-:W-:Y:S10]  /*1000*/  @P0 BRA `(.L_x_13) ;  /* 0x0000000000400947 */ /* 0x031ff40003800000 */
[----:B------:R-:W-:Y:S01]  /*1010*/  MOV R0, 0x0 ;  /* 0x0000000000007802 */ /* 0x000fe20000000f00 */
[----:B------:R-:W-:Y:S01]  /*1020*/  ULDC.64 UR4, c[0x4][0x68] ;  /* 0x01001a0000047ab9 */ /* 0x000fe20000000a00 */
[----:B------:R-:W-:Y:S01]  /*1030*/  ULDC.64 UR6, c[0x4][0x8] ;  /* 0x0100020000067ab9 */ /* 0x000fe20000000a00 */
[----:B------:R-:W-:Y:S01]  /*1040*/  IMAD.U32 R4, RZ, RZ, UR4 ;  /* 0x00000004ff047e24 */ /* 0x000fe2000f8e00ff */
[----:B01----:R0:W1:Y:S01]  /*1050*/  LDC.64 R2, c[0x4][R0] ;  /* 0x0100000000027b82 */ /* 0x0030620000000a00 */
[----:B------:R-:W-:Y:S01]  /*1060*/  IMAD.U32 R5, RZ, RZ, UR5 ;  /* 0x00000005ff057e24 */ /* 0x000fe2000f8e00ff */
[----:B------:R-:W-:Y:S01]  /*1070*/  ULDC.64 UR4, c[0x4][0x70] ;  /* 0x01001c0000047ab9 */ /* 0x000fe20000000a00 */
[----:B------:R-:W-:Y:S02]  /*1080*/  IMAD.U32 R10, RZ, RZ, UR6 ;  /* 0x00000006ff0a7e24 */ /* 0x000fe4000f8e00ff */
[----:B------:R-:W-:Y:S02]  /*1090*/  IMAD.U32 R6, RZ, RZ, UR4 ;  /* 0x00000004ff067e24 */ /* 0x000fe4000f8e00ff */
[----:B------:R-:W-:-:S02]  /*10a0*/  IMAD.U32 R7, RZ, RZ, UR5 ;  /* 0x00000005ff077e24 */ /* 0x000fc4000f8e00ff */
[----:B------:R-:W-:Y:S02]  /*10b0*/  IMAD.U32 R11, RZ, RZ, UR7 ;  /* 0x00000007ff0b7e24 */ /* 0x000fe4000f8e00ff */
[----:B------:R-:W-:Y:S02]  /*10c0*/  IMAD.MOV.U32 R8, RZ, RZ, 0x1e1 ;  /* 0x000001e1ff087424 */ /* 0x000fe400078e00ff */
[----:B------:R-:W-:Y:S02]  /*10d0*/  IMAD.MOV.U32 R12, RZ, RZ, 0x1 ;  /* 0x00000001ff0c7424 */ /* 0x000fe400078e00ff */
[----:B0-----:R-:W-:-:S07]  /*10e0*/  IMAD.MOV.U32 R13, RZ, RZ, RZ ;  /* 0x000000ffff0d7224 */ /* 0x001fce00078e00ff */
[----:B------:R-:W-:-:S07]  /*10f0*/  LEPC R20, `(.L_x_13) ;  /* 0x000000001014794e */ /* 0x000fce0000000000 */
[----:B-1---5:R-:W-:Y:S05]  /*1100*/  CALL.ABS.NOINC R2 ;  /* 0x0000000002007343 */ /* 0x022fea0003c00000 */
.L_x_13:
[----:B------:R-:W-:-:S13]  /*1110*/  ISETP.NE.AND P0, PT, R41, 0x3, PT ;  /* 0x000000032900780c */ /* 0x000fda0003f05270 */
[----:B------:R-:W-:Y:S05]  /*1120*/  @!P0 BRA `(.L_x_14) ;  /* 0x0000000000048947 */ /* 0x000fea0003800000 */
[----:B------:R-:W-:Y:S01]  /*1130*/  BPT.TRAP 0x1 ;  /* 0x000000040000795c */ /* 0x000fe20000300000 */
.L_x_14:
[----:B01----:R-:W-:Y:S02]  /*1140*/  IMAD.U32 R3, RZ, RZ, UR39 ;  /* 0x00000027ff037e24 */ /* 0x003fe4000f8e00ff */
[----:B------:R-:W-:-:S03]  /*1150*/  IMAD.U32 R0, RZ, RZ, UR38 ;  /* 0x00000026ff007e24 */ /* 0x000fc6000f8e00ff */
[----:B------:R-:W-:Y:S02]  /*1160*/  LEA R3, R3, UR42, 0x3 ;  /* 0x0000002a03037c11 */ /* 0x000fe4000f8e18ff */
[----:B------:R-:W-:-:S04]  /*1170*/  SHF.L.U32 R0, R0, 0x1f, RZ ;  /* 0x0000001f00007819 */ /* 0x000fc800000006ff */
[----:B------:R0:W1:Y:S01]  /*1180*/  SYNCS.PHASECHK.TRANS64.TRYWAIT P1, [R3+URZ], R0 ;  /* 0x00000000030075a7 */ /* 0x000062000802017f */
[----:B------:R-:W-:Y:S05]  /*1190*/  @!P0 BRA `(.L_x_15) ;  /* 0x0000000000048947 */ /* 0x000fea0003800000 */
[----:B------:R-:W-:Y:S01]  /*11a0*/  BPT.TRAP 0x1 ;  /* 0x000000040000795c */ /* 0x000fe20000300000 */
.L_x_15:
[----:B-1----:R-:W-:Y:S05]  /*11b0*/  @P1 BRA `(.L_x_16) ;  /* 0x0000000000081947 */ /* 0x002fea0003800000 */
[----:B------:R-:W1:Y:S02]  /*11c0*/  SYNCS.PHASECHK.TRANS64.TRYWAIT P1, [R3+URZ], R0 ;  /* 0x00000000030075a7 */ /* 0x000e64000802017f */
[----:B-1----:R-:W-:Y:S05]  /*11d0*/  @!P1 BRA `(.L_x_17) ;  /* 0x0000004800349947 */ /* 0x002fea0003800000 */
.L_x_16:
[----:B------:R-:W-:-:S04]  /*11e0*/  UISETP.LT.AND UP0, UPT, UR40, 0x1, UPT ;  /* 0x000000012800788c */ /* 0x000fc8000bf01270 */
[----:B------:R-:W-:-:S04]  /*11f0*/  USEL UR4, UR40, 0x1, UP0 ;  /* 0x0000000128047887 */ /* 0x000fc80008000000 */
[----:B------:R-:W-:-:S06]  /*1200*/  UIADD3 UR4, UR40, -UR4, URZ ;  /* 0x8000000428047290 */ /* 0x000fcc000fffe03f */
[----:B01----:R-:W-:Y:S01]  /*1210*/  IMAD.U32 R0, RZ, RZ, UR4 ;  /* 0x00000004ff007e24 */ /* 0x003fe2000f8e00ff */
[----:B------:R-:W-:Y:S05]  /*1220*/  WARPSYNC.ALL ;  /* 0x0000000000007948 */ /* 0x000fea0003800000 */
[----:B------:R-:W-:Y:S01]  /*1230*/  ISETP.GE.AND P1, PT, R0, 0x1, PT ;  /* 0x000000010000780c */ /* 0x000fe20003f26270 */
[----:B------:R-:W-:Y:S01]  /*1240*/  UIADD3 UR4, UR42, 0x30100, URZ ;  /* 0x000301002a047890 */ /* 0x000fe2000fffe03f */
[----:B------:R-:W-:Y:S01]  /*1250*/  WARPGROUP.ARRIVE ;  /* 0x00000000000079c5 */ /* 0x000fe20000000000 */
[----:B------:R-:W-:Y:S01]  /*1260*/  UMOV UR9, 0x40000040 ;  /* 0x4000004000097882 */ /* 0x000fe20000000000 */
[----:B------:R-:W-:Y:S01]  /*1270*/  UMOV UR11, 0x40000000 ;  /* 0x40000000000b7882 */ /* 0x000fe20000000000 */
[----:B------:R-:W-:Y:S01]  /*1280*/  USHF.R.U32.HI UR4, URZ, 0x4, UR4 ;  /* 0x000000043f047899 */ /* 0x000fe20008011604 */
[----:B------:R-:W-:Y:S01]  /*1290*/  UMOV UR15, UR11 ;  /* 0x0000000b000f7c82 */ /* 0x000fe20008000000 */
[----:B------:R-:W-:-:S02]  /*12a0*/  UMOV UR13, 0x40000040 ;  /* 0x40000040000d7882 */ /* 0x000fc40000000000 */
[----:B------:R-:W-:Y:S02]  /*12b0*/  ULOP3.LUT UR5, UR4, 0x3fff, URZ, 0xc0, !UPT ;  /* 0x00003fff04057892 */ /* 0x000fe4000f8ec03f */
[----:B------:R-:W-:Y:S02]  /*12c0*/  ULOP3.LUT UR4, UR41, 0x10000, URZ, 0xfc, !UPT ;  /* 0x0001000029047892 */ /* 0x000fe4000f8efc3f */
[----:B------:R-:W-:Y:S02]  /*12d0*/  ULOP3.LUT UR5, UR5, 0x10000, URZ, 0xfc, !UPT ;  /* 0x0001000005057892 */ /* 0x000fe4000f8efc3f */
[----:B------:R-:W-:Y:S02]  /*12e0*/  UIMAD UR8, UR39, 0x1800, UR4 ;  /* 0x00001800270878a4 */ /* 0x000fe4000f8e0204 */
[----:B------:R-:W-:Y:S02]  /*12f0*/  ULEA UR6, UR39, UR5, 0x7 ;  /* 0x0000000527067291 */ /* 0x000fe4000f8e383f */
[----:B------:R-:W-:-:S02]  /*1300*/  UIADD3 UR12, UR8, 0x400, URZ ;  /* 0x00000400080c7890 */ /* 0x000fc4000fffe03f */
[----:B------:R-:W-:-:S03]  /*1310*/  UIADD3 UR7, UR8, 0x800, URZ ;  /* 0x0000080008077890 */ /* 0x000fc6000fffe03f */
[----:B------:R-:W-:Y:S02]  /*1320*/  UMOV UR10, UR6 ;  /* 0x00000006000a7c82 */ /* 0x000fe40008000000 */
[----:B------:R-:W-:Y:S01]  /*1330*/  HGMMA.64x8x16.F32 R32, gdesc[UR8], RZ, !UPT, gsb0 ;  /* 0x00000000082079f0 */ /* 0x000fe2000c0008ff */
[----:B------:R-:W-:Y:S01]  /*1340*/  UMOV UR14, UR10 ;  /* 0x0000000a000e7c82 */ /* 0x000fe20008000000 */
[----:B------:R-:W-:Y:S01]  /*1350*/  UIADD3 UR9, UR8, 0x802, URZ ;  /* 0x0000080208097890 */ /* 0x000fe2000fffe03f */
[----:B------:R-:W-:Y:S02]  /*1360*/  WARPGROUP.DEPBAR.LE gsb0, 0x0 ;  /* 0x00008000000079c5 */ /* 0x000fe40000010000 */
[----:B------:R-:W-:-:S06]  /*1370*/  WARPGROUP.ARRIVE ;  /* 0x00000000000079c5 */ /* 0x000fcc0000000000 */
[----:B------:R-:W-:Y:S01]  /*1380*/  HGMMA.64x8x16.F32 R28, gdesc[UR12], RZ, !UPT, gsb0 ;  /* 0x000000000c1c79f0 */ /* 0x000fe2000c0008ff */
[----:B------:R-:W-:Y:S01]  /*1390*/  UMOV UR14, UR10 ;  /* 0x0000000a000e7c82 */ /* 0x000fe20008000000 */
[----:B------:R-:W-:Y:S01]  /*13a0*/  UMOV UR15, UR11 ;  /* 0x0000000b000f7c82 */ /* 0x000fe20008000000 */
[----:B------:R-:W-:Y:S01]  /*13b0*/  UMOV UR12, UR7 ;  /* 0x00000007000c7c82 */ /* 0x000fe20008000000 */
[----:B------:R-:W-:Y:S01]  /*13c0*/  UMOV UR13, 0x40000040 ;  /* 0x40000040000d7882 */ /* 0x000fe20000000000 */
[----:B------:R-:W-:Y:S02]  /*13d0*/  UIADD3 UR7, UR8, 0x402, URZ ;  /* 0x0000040208077890 */ /* 0x000fe4000fffe03f */
[----:B------:R-:W-:Y:S01]  /*13e0*/  UIADD3 UR10, UR6, 0x46, URZ ;  /* 0x00000046060a7890 */ /* 0x000fe2000fffe03f */
[----:B------:R-:W-:Y:S01]  /*13f0*/  UMOV UR11, 0x40000000 ;  /* 0x40000000000b7882 */ /* 0x000fe20000000000 */
[----:B------:R-:W-:Y:S02]  /*1400*/  WARPGROUP.DEPBAR.LE gsb0, 0x0 ;  /* 0x00008000000079c5 */ /* 0x000fe40000010000 */
[----:B------:R-:W-:-:S06]  /*1410*/  WARPGROUP.ARRIVE ;  /* 0x00000000000079c5 */ /* 0x000fcc0000000000 */
[----:B------:R-:W-:Y:S01]  /*1420*/  HGMMA.64x8x16.F32 R24, gdesc[UR12], RZ, !UPT, gsb0 ;  /* 0x000000000c1879f0 */ /* 0x000fe2000c0008ff */
[----:B------:R-:W-:Y:S02]  /*1430*/  UIADD3 UR12, UR8, 0x2, URZ ;  /* 0x00000002080c7890 */ /* 0x000fe4000fffe03f */
[----:B------:R-:W-:Y:S01]  /*1440*/  UIADD3 UR14, UR6, 0x2, URZ ;  /* 0x00000002060e7890 */ /* 0x000fe2000fffe03f */
[----:B------:R-:W-:Y:S01]  /*1450*/  UMOV UR13, 0x40000040 ;  /* 0x40000040000d7882 */ /* 0x000fe20000000000 */
[----:B------:R-:W-:Y:S01]  /*1460*/  UMOV UR15, 0x40000000 ;  /* 0x40000000000f7882 */ /* 0x000fe20000000000 */
[----:B------:R-:W-:Y:S02]  /*1470*/  WARPGROUP.DEPBAR.LE gsb0, 0x0 ;  /* 0x00008000000079c5 */ /* 0x000fe40000010000 */
[----:B------:R-:W-:-:S06]  /*1480*/  WARPGROUP.ARRIVE ;  /* 0x00000000000079c5 */ /* 0x000fcc0000000000 */
[----:B------:R-:W-:Y:S01]  /*1490*/  HGMMA.64x8x16.F32 R32, gdesc[UR12], R32, gsb0 ;  /* 0x000000000c2079f0 */ /* 0x000fe20008000820 */
[----:B------:R-:W-:Y:S01]  /*14a0*/  UMOV UR12, UR7 ;  /* 0x00000007000c7c82 */ /* 0x000fe20008000000 */
[----:B------:R-:W-:Y:S01]  /*14b0*/  UMOV UR13, 0x40000040 ;  /* 0x40000040000d7882 */ /* 0x000fe20000000000 */
[----:B------:R-:W-:Y:S01]  /*14c0*/  UIADD3 UR7, UR8, 0x404, URZ ;  /* 0x0000040408077890 */ /* 0x000fe2000fffe03f */
        /* <DEDUP_REMOVED lines=101> */
[----:B------:R-:W-:Y:S01]  /*1b20*/  UMOV UR9, 0x40000040 ;  /* 0x4000004000097882 */ /* 0x000fe20000000000 */
[----:B------:R-:W-:Y:S02]  /*1b30*/  WARPGROUP.DEPBAR.LE gsb0, 0x0 ;  /* 0x00008000000079c5 */ /* 0x000fe40000010000 */
[----:B------:R-:W-:-:S06]  /*1b40*/  WARPGROUP.ARRIVE ;  /* 0x00000000000079c5 */ /* 0x000fcc0000000000 */
[----:B------:R-:W-:Y:S01]  /*1b50*/  HGMMA.64x8x16.F32 R24, gdesc[UR12], R24, gsb0 ;  /* 0x000000000c1879f0 */ /* 0x000fe20008000818 */
[----:B------:R-:W-:-:S03]  /*1b60*/  UIADD3 UR12, UR8, 0x1406, URZ ;  /* 0x00001406080c7890 */ /* 0x000fc6000fffe03f */
[----:B------:R-:W-:Y:S01]  /*1b70*/  UMOV UR8, UR7 ;  /* 0x0000000700087c82 */ /* 0x000fe20008000000 */
[----:B------:R-:W-:Y:S02]  /*1b80*/  WARPGROUP.DEPBAR.LE gsb0, 0x0 ;  /* 0x00008000000079c5 */ /* 0x000fe40000010000 */
[----:B------:R-:W-:-:S06]  /*1b90*/  WARPGROUP.ARRIVE ;  /* 0x00000000000079c5 */ /* 0x000fcc0000000000 */
[----:B------:R-:W-:Y:S01]  /*1ba0*/  HGMMA.64x8x16.F32 R32, gdesc[UR8], R32, gsb0 ;  /* 0x00000000082079f0 */ /* 0x000fe20008000820 */
[----:B------:R-:W-:Y:S01]  /*1bb0*/  UMOV UR8, UR6 ;  /* 0x0000000600087c82 */ /* 0x000fe20008000000 */
[----:B------:R-:W-:Y:S01]  /*1bc0*/  UMOV UR9, 0x40000040 ;  /* 0x4000004000097882 */ /* 0x000fe20000000000 */
[----:B------:R-:W-:Y:S02]  /*1bd0*/  WARPGROUP.DEPBAR.LE gsb0, 0x0 ;  /* 0x00008000000079c5 */ /* 0x000fe40000010000 */
[----:B------:R-:W-:-:S06]  /*1be0*/  WARPGROUP.ARRIVE ;  /* 0x00000000000079c5 */ /* 0x000fcc0000000000 */
[----:B------:R-:W-:Y:S01]  /*1bf0*/  HGMMA.64x8x16.F32 R28, gdesc[UR8], R28, gsb0 ;  /* 0x00000000081c79f0 */ /* 0x000fe2000800081c */
[----:B------:R-:W-:Y:S01]  /*1c00*/  UMOV UR8, UR12 ;  /* 0x0000000c00087c82 */ /* 0x000fe20008000000 */
[----:B------:R-:W-:Y:S01]  /*1c10*/  UMOV UR9, 0x40000040 ;  /* 0x4000004000097882 */ /* 0x000fe20000000000 */
[----:B------:R-:W-:Y:S02]  /*1c20*/  WARPGROUP.DEPBAR.LE gsb0, 0x0 ;  /* 0x00008000000079c5 */ /* 0x000fe40000010000 */
[----:B------:R-:W-:-:S06]  /*1c30*/  WARPGROUP.ARRIVE ;  /* 0x00000000000079c5 */ /* 0x000fcc0000000000 */
[----:B------:R-:W-:Y:S03]  /*1c40*/  HGMMA.64x8x16.F32 R24, gdesc[UR8], R24, gsb0 ;  /* 0x00000000081879f0 */ /* 0x000fe60008000818 */
[----:B------:R-:W-:Y:S02]  /*1c50*/  WARPGROUP.DEPBAR.LE gsb0, 0x0 ;  /* 0x00008000000079c5 */ /* 0x000fe40000010000 */
[----:B------:R-:W-:Y:S05]  /*1c60*/  @!P1 BRA `(.L_x_18) ;  /* 0x0000000c00089947 */ /* 0x000fea0003800000 */
[----:B------:R-:W-:-:S04]  /*1c70*/  UIADD3 UR6, UR39, 0x1, URZ ;  /* 0x0000000127067890 */ /* 0x000fc8000fffe03f */
[----:B------:R-:W-:-:S04]  /*1c80*/  UISETP.NE.AND UP0, UPT, UR6, 0x2, UPT ;  /* 0x000000020600788c */ /* 0x000fc8000bf05270 */
[----:B------:R-:W-:Y:S02]  /*1c90*/  USEL UR7, URZ, 0x1, UP0 ;  /* 0x000000013f077887 */ /* 0x000fe40008000000 */
[----:B------:R-:W-:Y:S02]  /*1ca0*/  USEL UR6, UR6, URZ, UP0 ;  /* 0x0000003f06067287 */ /* 0x000fe40008000000 */
[----:B------:R-:W-:-:S06]  /*1cb0*/  ULOP3.LUT UR7, UR38, UR7, URZ, 0x3c, !UPT ;  /* 0x0000000726077292 */ /* 0x000fcc000f8e3c3f */
[----:B------:R-:W-:Y:S01]  /*1cc0*/  IMAD.U32 R4, RZ, RZ, UR7 ;  /* 0x00000007ff047e24 */ /* 0x000fe2000f8e00ff */
[----:B------:R-:W-:-:S06]  /*1cd0*/  UMOV UR7, UR39 ;  /* 0x0000002700077c82 */ /* 0x000fcc0008000000 */
.L_x_25:
[----:B01----:R-:W-:Y:S05]  /*1ce0*/  @!P0 BRA `(.L_x_19) ;  /* 0x0000000000048947 */ /* 0x003fea0003800000 */
[----:B------:R-:W-:Y:S01]  /*1cf0*/  BPT.TRAP 0x1 ;  /* 0x000000040000795c */ /* 0x000fe20000300000 */
.L_x_19:
[----:B------:R-:W0:Y:S01]  /*1d00*/  S2UR UR9, SR_CgaCtaId ;  /* 0x00000000000979c3 */ /* 0x000e220000008800 */
[----:B------:R-:W-:Y:S01]  /*1d10*/  UMOV UR8, 0x400 ;  /* 0x0000040000087882 */ /* 0x000fe20000000000 */
[----:B------:R-:W-:Y:S01]  /*1d20*/  SHF.L.U32 R2, R4, 0x1f, RZ ;  /* 0x0000001f04027819 */ /* 0x000fe200000006ff */
[----:B0-----:R-:W-:-:S04]  /*1d30*/  ULEA UR8, UR9, UR8, 0x18 ;  /* 0x0000000809087291 */ /* 0x001fc8000f8ec03f */
[----:B------:R-:W-:-:S09]  /*1d40*/  ULEA UR9, UR6, UR8, 0x3 ;  /* 0x0000000806097291 */ /* 0x000fd2000f8e183f */
[----:B------:R0:W1:Y:S01]  /*1d50*/  SYNCS.PHASECHK.TRANS64.TRYWAIT P1, [UR9], R2 ;  /* 0x00000002ff0075a7 */ /* 0x0000620008020149 */
[----:B------:R-:W-:Y:S05]  /*1d60*/  @!P0 BRA `(.L_x_20) ;  /* 0x0000000000048947 */ /* 0x000fea0003800000 */
[----:B------:R-:W-:Y:S01]  /*1d70*/  BPT.TRAP 0x1 ;  /* 0x000000040000795c */ /* 0x000fe20000300000 */
.L_x_20:
[----:B-1----:R-:W-:Y:S05]  /*1d80*/  @P1 BRA `(.L_x_21) ;  /* 0x0000000000081947 */ /* 0x002fea0003800000 */
[----:B------:R-:W1:Y:S02]  /*1d90*/  SYNCS.PHASECHK.TRANS64.TRYWAIT P1, [UR9], R2 ;  /* 0x00000002ff0075a7 */ /* 0x000e640008020149 */
[----:B-1----:R-:W-:Y:S05]  /*1da0*/  @!P1 BRA `(.L_x_22) ;  /* 0x0000003c00549947 */ /* 0x002fea0003800000 */
.L_x_21:
[----:B------:R-:W-:Y:S01]  /*1db0*/  ULEA UR12, UR6, UR5, 0x7 ;  /* 0x00000005060c7291 */ /* 0x000fe2000f8e383f */
[----:B------:R-:W-:Y:S01]  /*1dc0*/  WARPGROUP.ARRIVE ;  /* 0x00000000000079c5 */ /* 0x000fe20000000000 */
[----:B------:R-:W-:Y:S01]  /*1dd0*/  UIMAD UR10, UR6, 0x1800, UR4 ;  /* 0x00001800060a78a4 */ /* 0x000fe2000f8e0204 */
[----:B------:R-:W-:Y:S01]  /*1de0*/  UMOV UR19, 0x40000000 ;  /* 0x4000000000137882 */ /* 0x000fe20000000000 */
[----:B------:R-:W-:Y:S02]  /*1df0*/  UMOV UR17, 0x40000040 ;  /* 0x4000004000117882 */ /* 0x000fe40000000000 */
[----:B------:R-:W-:Y:S01]  /*1e00*/  UIADD3 UR9, UR10, 0x400, URZ ;  /* 0x000004000a097890 */ /* 0x000fe2000fffe03f */
[----:B------:R-:W-:Y:S02]  /*1e10*/  UMOV UR18, UR12 ;  /* 0x0000000c00127c82 */ /* 0x000fe40008000000 */
[----:B------:R-:W-:Y:S01]  /*1e20*/  UMOV UR16, UR10 ;  /* 0x0000000a00107c82 */ /* 0x000fe20008000000 */
[----:B------:R-:W-:Y:S01]  /*1e30*/  UIADD3 UR11, UR10, 0x800, URZ ;  /* 0x000008000a0b7890 */ /* 0x000fe2000fffe03f */
[----:B------:R-:W-:Y:S01]  /*1e40*/  HGMMA.64x8x16.F32 R32, gdesc[UR16], R32, gsb0 ;  /* 0x00000000102079f0 */ /* 0x000fe20008000820 */
[----:B------:R-:W-:Y:S01]  /*1e50*/  UMOV UR17, 0x40000040 ;  /* 0x4000004000117882 */ /* 0x000fe20000000000 */
[----:B------:R-:W-:Y:S01]  /*1e60*/  UMOV UR16, UR9 ;  /* 0x0000000900107c82 */ /* 0x000fe20008000000 */
[----:B------:R-:W-:-:S02]  /*1e70*/  UIADD3 UR9, UR10, 0x402, URZ ;  /* 0x000004020a097890 */ /* 0x000fc4000fffe03f */
        /* <DEDUP_REMOVED lines=117> */
[----:B------:R-:W-:Y:S02]  /*25d0*/  UIADD3 UR9, UR10, 0x1006, URZ ;  /* 0x000010060a097890 */ /* 0x000fe4000fffe03f */
[----:B------:R-:W-:Y:S01]  /*25e0*/  UIADD3 UR10, UR10, 0x1406, URZ ;  /* 0x000014060a0a7890 */ /* 0x000fe2000fffe03f */
        /* <DEDUP_REMOVED lines=23> */
[----:B------:R-:W-:Y:S01]  /*2760*/  BPT.TRAP 0x1 ;  /* 0x000000040000795c */ /* 0x000fe20000300000 */
.L_x_23:
[----:B------:R-:W-:Y:S01]  /*2770*/  ULEA UR8, UR7, UR8, 0x3 ;  /* 0x0000000807087291 */ /* 0x000fe2000f8e183f */
[----:B------:R-:W-:-:S03]  /*2780*/  ISETP.GT.U32.AND P1, PT, R17, 0x1, PT ;  /* 0x000000011100780c */ /* 0x000fc60003f24070 */
[----:B------:R-:W-:-:S04]  /*2790*/  UIADD3 UR8, UR8, 0x10, URZ ;  /* 0x0000001008087890 */ /* 0x000fc8000fffe03f */
[----:B------:R-:W-:-:S09]  /*27a0*/  UPRMT UR8, URZ, 0x654, UR8 ;  /* 0x000006543f087896 */ /* 0x000fd20008000008 */
[----:B------:R-:W-:Y:S01]  /*27b0*/  SYNCS.ARRIVE.TRANS64.RED.A1T0 RZ, [UR8], RZ ;  /* 0x000000ffffff79a7 */ /* 0x000fe20008100408 */
[----:B------:R-:W-:Y:S05]  /*27c0*/  @P1 BRA `(.L_x_24) ;  /* 0x0000000000041947 */ /* 0x000fea0003800000 */
[----:B------:R-:W-:Y:S01]  /*27d0*/  BPT.TRAP 0x1 ;  /* 0x000000040000795c */ /* 0x000fe20000300000 */
.L_x_24:
[----:B------:R-:W-:Y:S01]  /*27e0*/  UIADD3 UR6, UR6, 0x1, URZ ;  /* 0x0000000106067890 */ /* 0x000fe2000fffe03f */
[C---:B------:R-:W-:Y:S01]  /*27f0*/  ISETP.GT.AND P1, PT, R0.reuse, 0x1, PT ;  /* 0x000000010000780c */ /* 0x040fe20003f24270 */
[----:B------:R-:W-:Y:S01]  /*2800*/  UIADD3 UR7, UR7, 0x1, URZ ;  /* 0x0000000107077890 */ /* 0x000fe2000fffe03f */
[----:B------:R-:W-:Y:S01]  /*2810*/  VIADD R0, R0, 0xffffffff ;  /* 0xffffffff00007836 */ /* 0x000fe20000000000 */
[----:B------:R-:W-:Y:S02]  /*2820*/  UISETP.NE.AND UP0, UPT, UR6, 0x2, UPT ;  /* 0x000000020600788c */ /* 0x000fe4000bf05270 */
[----:B------:R-:W-:Y:S02]  /*2830*/  UISETP.NE.AND UP1, UPT, UR7, 0x2, UPT ;  /* 0x000000020700788c */ /* 0x000fe4000bf25270 */
[----:B------:R-:W-:Y:S02]  /*2840*/  USEL UR8, URZ, 0x1, UP0 ;  /* 0x000000013f087887 */ /* 0x000fe40008000000 */
[----:B------:R-:W-:-:S02]  /*2850*/  USEL UR6, UR6, URZ, UP0 ;  /* 0x0000003f06067287 */ /* 0x000fc40008000000 */
[----:B------:R-:W-:Y:S02]  /*2860*/  USEL UR7, UR7, URZ, UP1 ;  /* 0x0000003f07077287 */ /* 0x000fe40008800000 */
[----:B------:R-:W-:Y:S01]  /*2870*/  LOP3.LUT R4, R4, UR8, RZ, 0x3c, !PT ;  /* 0x0000000804047c12 */ /* 0x000fe2000f8e3cff */
[----:B------:R-:W-:Y:S09]  /*2880*/  @P1 BRA `(.L_x_25) ;  /* 0xfffffff400141947 */ /* 0x000ff2000383ffff */
.L_x_18:
[----:B------:R-:W2:Y:S02]  /*2890*/  LDC R0, c[0x0][0x28c] ;  /* 0x0000a300ff007b82 */ /* 0x000ea40000000800 */
[----:B--2---:R-:W-:-:S13]  /*28a0*/  ISETP.GE.AND P1, PT, R0, 0x1, PT ;  /* 0x000000010000780c */ /* 0x004fda0003f26270 */
[----:B------:R-:W-:Y:S05]  /*28b0*/  @!P1 BRA `(.L_x_26) ;  /* 0x0000000000409947 */ /* 0x000fea0003800000 */
[----:B------:R-:W-:Y:S05]  /*28c0*/  @!P0 BRA `(.L_x_27) ;  /* 0x0000000000048947 */ /* 0x000fea0003800000 */
[----:B------:R-:W-:Y:S01]  /*28d0*/  BPT.TRAP 0x1 ;  /* 0x000000040000795c */ /* 0x000fe20000300000 */
.L_x_27:
[----:B------:R-:W2:Y:S01]  /*28e0*/  S2UR UR6, SR_CgaCtaId ;  /* 0x00000000000679c3 */ /* 0x000ea20000008800 */
[----:B------:R-:W-:Y:S01]  /*28f0*/  UISETP.LT.AND UP0, UPT, UR40, 0x1, UPT ;  /* 0x000000012800788c */ /* 0x000fe2000bf01270 */
[----:B------:R-:W-:Y:S01]  /*2900*/  ISETP.GT.U32.AND P0, PT, R17, 0x1, PT ;  /* 0x000000011100780c */ /* 0x000fe20003f04070 */
[----:B------:R-:W-:Y:S02]  /*2910*/  UMOV UR5, 0x400 ;  /* 0x0000040000057882 */ /* 0x000fe40000000000 */
[----:B------:R-:W-:-:S04]  /*2920*/  USEL UR4, UR40, 0x1, UP0 ;  /* 0x0000000128047887 */ /* 0x000fc80008000000 */
[----:B------:R-:W-:-:S04]  /*2930*/  UIADD3 UR4, UR39, UR40, -UR4 ;  /* 0x0000002827047290 */ /* 0x000fc8000fffe804 */
[----:B------:R-:W-:-:S04]  /*2940*/  USHF.L.U32 UR4, UR4, 0x3, URZ ;  /* 0x0000000304047899 */ /* 0x000fc8000800063f */
[----:B------:R-:W-:Y:S02]  /*2950*/  ULOP3.LUT UR4, UR4, 0x8, URZ, 0xc0, !UPT ;  /* 0x0000000804047892 */ /* 0x000fe4000f8ec03f */
[----:B--2---:R-:W-:-:S04]  /*2960*/  ULEA UR5, UR6, UR5, 0x18 ;  /* 0x0000000506057291 */ /* 0x004fc8000f8ec03f */
[----:B------:R-:W-:-:S04]  /*2970*/  UIADD3 UR4, UR5, 0x10, UR4 ;  /* 0x0000001005047890 */ /* 0x000fc8000fffe004 */
[----:B------:R-:W-:-:S09]  /*2980*/  UPRMT UR4, URZ, 0x654, UR4 ;  /* 0x000006543f047896 */ /* 0x000fd20008000004 */
[----:B------:R-:W-:Y:S01]  /*2990*/  SYNCS.ARRIVE.TRANS64.RED.A1T0 RZ, [UR4], RZ ;  /* 0x000000ffffff79a7 */ /* 0x000fe20008100404 */
[----:B------:R-:W-:Y:S05]  /*29a0*/  @P0 BRA `(.L_x_26) ;  /* 0x0000000000040947 */ /* 0x000fea0003800000 */
[----:B------:R-:W-:Y:S01]  /*29b0*/  BPT.TRAP 0x1 ;  /* 0x000000040000795c */ /* 0x000fe20000300000 */
.L_x_26:
[----:B------:R-:W2:Y:S01]  /*29c0*/  LDC R4, c[0x0][0x288] ;  /* 0x0000a200ff047b82 */ /* 0x000ea20000000800 */
[----:B------:R-:W-:Y:S01]  /*29d0*/  UIADD3 UR39, UR40, UR39, URZ ;  /* 0x0000002728277290 */ /* 0x000fe2000fffe03f */
[----:B-1----:R-:W-:Y:S01]  /*29e0*/  LOP3.LUT R3, R16, 0x60, RZ, 0xc0, !PT ;  /* 0x0000006010037812 */ /* 0x002fe200078ec0ff */
[----:B------:R-:W-:Y:S01]  /*29f0*/  IMAD.SHL.U32 R13, R40, 0x8, RZ ;  /* 0x00000008280d7824 */ /* 0x000fe200078e00ff */
[----:B------:R-:W-:Y:S01]  /*2a00*/  LOP3.LUT R0, R23, 0x1, RZ, 0xc0, !PT ;  /* 0x0000000117007812 */ /* 0x000fe200078ec0ff */
[----:B------:R-:W-:Y:S01]  /*2a10*/  USHF.R.U32.HI UR4, URZ, 0x1, UR39 ;  /* 0x000000013f047899 */ /* 0x000fe20008011627 */
[----:B0-----:R-:W-:Y:S01]  /*2a20*/  SHF.R.U32.HI R2, RZ, 0x2, R16 ;  /* 0x00000002ff027819 */ /* 0x001fe20000011610 */
[----:B------:R-:W-:Y:S01]  /*2a30*/  IMAD R15, R38, 0x180, RZ ;  /* 0x00000180260f7824 */ /* 0x000fe200078e02ff */
[----:B------:R-:W-:Y:S01]  /*2a40*/  SHF.R.U32.HI R11, RZ, 0x1, R3 ;  /* 0x00000001ff0b7819 */ /* 0x000fe20000011603 */
[----:B------:R-:W-:Y:S01]  /*2a50*/  IMAD.SHL.U32 R3, R0, 0x40, RZ ;  /* 0x0000004000037824 */ /* 0x000fe200078e00ff */
[----:B------:R-:W-:Y:S01]  /*2a60*/  LOP3.LUT R2, R2, 0x7, RZ, 0xc0, !PT ;  /* 0x0000000702027812 */ /* 0x000fe200078ec0ff */
[----:B------:R-:W-:Y:S01]  /*2a70*/  ULOP3.LUT UR4, UR4, 0x1, URZ, 0xc0, !UPT ;  /* 0x0000000104047892 */ /* 0x000fe2000f8ec03f */
[C---:B------:R-:W-:Y:S01]  /*2a80*/  IMAD.SHL.U32 R6, R16.reuse, 0x2, RZ ;  /* 0x0000000210067824 */ /* 0x040fe200078e00ff */
[----:B------:R-:W-:Y:S01]  /*2a90*/  ULDC UR8, c[0x0][0x284] ;  /* 0x0000a10000087ab9 */ /* 0x000fe20000000800 */
[--C-:B------:R-:W-:Y:S01]  /*2aa0*/  IADD3 R5, RZ, -R11, -R2.reuse ;  /* 0x8000000bff057210 */ /* 0x100fe20007ffe802 */
[----:B------:R-:W-:Y:S01]  /*2ab0*/  UISETP.GT.U32.AND UP1, UPT, UR39, 0x1, UPT ;  /* 0x000000012700788c */ /* 0x000fe2000bf24070 */
[----:B------:R-:W-:Y:S01]  /*2ac0*/  LOP3.LUT R3, R3, 0x40, R2, 0xe2, !PT ;  /* 0x0000004003037812 */ /* 0x000fe200078ee202 */
[----:B------:R-:W-:Y:S01]  /*2ad0*/  UISETP.NE.U32.AND UP0, UPT, UR4, 0x1, UPT ;  /* 0x000000010400788c */ /* 0x000fe2000bf05070 */
[----:B------:R-:W-:Y:S01]  /*2ae0*/  LOP3.LUT R2, R16, 0x3, RZ, 0xc0, !PT ;  /* 0x0000000310027812 */ /* 0x000fe200078ec0ff */
[----:B------:R-:W-:Y:S01]  /*2af0*/  ULDC.64 UR6, c[0x0][0x5d0] ;  /* 0x0001740000067ab9 */ /* 0x000fe20000000a00 */
[----:B------:R-:W-:Y:S01]  /*2b00*/  SHF.R.S32.HI R45, RZ, 0x1f, R39 ;  /* 0x0000001fff2d7819 */ /* 0x000fe20000011427 */
[----:B------:R-:W-:Y:S01]  /*2b10*/  UISETP.LT.U32.AND UP1, UPT, UR40, 0x2, UP1 ;  /* 0x000000022800788c */ /* 0x000fe20008f21070 */
[C---:B------:R-:W-:Y:S01]  /*2b20*/  LOP3.LUT R6, R13.reuse, 0x6, R6, 0xf8, !PT ;  /* 0x000000060d067812 */ /* 0x040fe200078ef806 */
[----:B------:R-:W-:Y:S01]  /*2b30*/  UISETP.GT.U32.AND UP0, UPT, UR40, 0x1, !UP0 ;  /* 0x000000012800788c */ /* 0x000fe2000c704070 */
[----:B--2---:R-:W-:Y:S01]  /*2b40*/  ISETP.GE.AND P0, PT, R13, R4, PT ;  /* 0x000000040d00720c */ /* 0x004fe20003f06270 */
[----:B------:R-:W-:Y:S01]  /*2b50*/  IMAD R2, R2, -0x2, R4 ;  /* 0xfffffffe02027824 */ /* 0x000fe200078e0204 */
[----:B------:R-:W-:Y:S01]  /*2b60*/  SHF.R.S32.HI R7, RZ, 0x1f, R6 ;  /* 0x0000001fff077819 */ /* 0x000fe20000011406 */
[----:B------:R-:W-:Y:S01]  /*2b70*/  IMAD R4, R45, UR6, RZ ;  /* 0x000000062d047c24 */ /* 0x000fe2000f8e02ff */
[----:B------:R-:W-:Y:S01]  /*2b80*/  ISETP.GE.OR P0, PT, R15, UR8, P0 ;  /* 0x000000080f007c0c */ /* 0x000fe20008706670 */
[----:B------:R-:W-:Y:S01]  /*2b90*/  IMAD R0, R0, -0x40, R5 ;  /* 0xffffffc000007824 */ /* 0x000fe200078e0205 */
[----:B------:R-:W-:Y:S01]  /*2ba0*/  USEL UR5, URZ, 0x1, !UP1 ;  /* 0x000000013f057887 */ /* 0x000fe2000c800000 */
[----:B------:R-:W-:Y:S01]  /*2bb0*/  IMAD.WIDE R8, R38, 0x180, RZ ;  /* 0x0000018026087825 */ /* 0x000fe200078e02ff */
[----:B------:R-:W-:-:S02]  /*2bc0*/  USEL UR4, URZ, 0x1, !UP0 ;  /* 0x000000013f047887 */ /* 0x000fc4000c000000 */
[----:B------:R-:W-:Y:S01]  /*2bd0*/  ULOP3.LUT UR39, UR39, 0x1, URZ, 0xc0, !UPT ;  /* 0x0000000127277892 */ /* 0x000fe2000f8ec03f */
[C---:B------:R-:W-:Y:S01]  /*2be0*/  IMAD R21, R39.reuse, UR7, R4 ;  /* 0x0000000727157c24 */ /* 0x040fe2000f8e0204 */
[----:B------:R-:W-:Y:S01]  /*2bf0*/  ULOP3.LUT UR38, UR4, UR38, UR5, 0x96, !UPT ;  /* 0x0000002604267292 */ /* 0x000fe2000f8e9605 */
[----:B------:R-:W-:Y:S01]  /*2c00*/  IMAD.WIDE.U32 R4, R39, UR6, R6 ;  /* 0x0000000627047c25 */ /* 0x000fe2000f8e0006 */
[----:B------:R-:W-:Y:S02]  /*2c10*/  IADD3 R38, -R15, UR8, R0 ;  /* 0x000000080f267c10 */ /* 0x000fe4000fffe100 */
[----:B------:R-:W-:Y:S01]  /*2c20*/  LOP3.LUT R53, R8, R3, R11, 0xfe, !PT ;  /* 0x0000000308357212 */ /* 0x000fe200078efe0b */
[----:B------:R-:W-:Y:S02]  /*2c30*/  IMAD.IADD R5, R5, 0x1, R21 ;  /* 0x0000000105057824 */ /* 0x000fe400078e0215 */
[----:B------:R-:W-:Y:S02]  /*2c40*/  IMAD.IADD R2, R2, 0x1, -R13 ;  /* 0x0000000102027824 */ /* 0x000fe400078e0a0d */
[----:B------:R-:W-:Y:S01]  /*2c50*/  IMAD.MOV.U32 R0, RZ, RZ, -0x1 ;  /* 0xffffffffff007424 */ /* 0x000fe200078e00ff */
[----:B------:R-:W-:Y:S06]  /*2c60*/  @P0 BRA `(.L_x_28) ;  /* 0x0000001000740947 */ /* 0x000fec0003800000 */
[----:B------:R-:W0:Y:S01]  /*2c70*/  LDC.64 R48, c[0x0][0x5c8] ;  /* 0x00017200ff307b82 */ /* 0x000e220000000a00 */
[----:B-----5:R-:W-:Y:S01]  /*2c80*/  FSETP.NEU.AND P1, PT, R37, RZ, PT ;  /* 0x000000ff2500720b */ /* 0x020fe20003f2d000 */
[----:B------:R-:W-:Y:S01]  /*2c90*/  BSSY B0, `(.L_x_28) ;  /* 0x000011a000007945 */ /* 0x000fe20003800000 */
[----:B------:R-:W-:-:S04]  /*2ca0*/  ISETP.GT.AND P0, PT, R38, RZ, PT ;  /* 0x000000ff2600720c */ /* 0x000fc80003f04270 */
[----:B------:R-:W-:Y:S01]  /*2cb0*/  ISETP.GT.AND P3, PT, R2, RZ, P0 ;  /* 0x000000ff0200720c */ /* 0x000fe20000764270 */
[-C--:B0-----:R-:W-:Y:S02]  /*2cc0*/  IMAD R10, R9, R48.reuse, RZ ;  /* 0x00000030090a7224 */ /* 0x081fe400078e02ff */
[----:B------:R-:W-:-:S04]  /*2cd0*/  IMAD.WIDE.U32 R14, R53, R48, R4 ;  /* 0x00000030350e7225 */ /* 0x000fc800078e0004 */
[----:B------:R-:W-:-:S04]  /*2ce0*/  IMAD R3, R53, R49, R10 ;  /* 0x0000003135037224 */ /* 0x000fc800078e020a */
[----:B------:R-:W-:Y:S01]  /*2cf0*/  IMAD.IADD R55, R15, 0x1, R3 ;  /* 0x000000010f377824 */ /* 0x000fe200078e0203 */
[----:B------:R-:W-:Y:S06]  /*2d00*/  @!P1 BRA `(.L_x_29) ;  /* 0x0000000c00189947 */ /* 0x000fec0003800000 */
[----:B------:R-:W0:Y:S01]  /*2d10*/  LDC.64 R42, c[0x0][0x5b8] ;  /* 0x00016e00ff2a7b82 */ /* 0x000e220000000a00 */
[----:B------:R-:W-:-:S07]  /*2d20*/  ULDC.64 UR4, c[0x0][0x5c0] ;  /* 0x0001700000047ab9 */ /* 0x000fce0000000a00 */
[----:B------:R-:W1:Y:S08]  /*2d30*/  LDC.64 R46, c[0x0][0x5b0] ;  /* 0x00016c00ff2e7b82 */ /* 0x000e700000000a00 */
[----:B------:R-:W2:Y:S01]  /*2d40*/  LDC.64 R50, c[0x0][0x5a8] ;  /* 0x00016a00ff327b82 */ /* 0x000ea20000000a00 */
[-C--:B0-----:R-:W-:Y:S02]  /*2d50*/  IMAD R4, R45, R42.reuse, RZ ;  /* 0x0000002a2d047224 */ /* 0x081fe400078e02ff */
[----:B------:R-:W-:-:S04]  /*2d60*/  IMAD.WIDE.U32 R20, R39, R42, R6 ;  /* 0x0000002a27147225 */ /* 0x000fc800078e0006 */
[----:B------:R-:W-:Y:S02]  /*2d70*/  IMAD R43, R39, R43, R4 ;  /* 0x0000002b272b7224 */ /* 0x000fe400078e0204 */
[----:B-1----:R-:W-:Y:S02]  /*2d80*/  IMAD R8, R9, R46, RZ ;  /* 0x0000002e09087224 */ /* 0x002fe400078e02ff */
[----:B------:R-:W-:Y:S02]  /*2d90*/  IMAD.IADD R9, R21, 0x1, R43 ;  /* 0x0000000115097824 */ /* 0x000fe400078e022b */
[----:B------:R-:W-:Y:S02]  /*2da0*/  IMAD R45, R53, R47, R8 ;  /* 0x0000002f352d7224 */ /* 0x000fe400078e0208 */
[----:B------:R-:W-:-:S04]  /*2db0*/  IMAD.MOV.U32 R8, RZ, RZ, R20 ;  /* 0x000000ffff087224 */ /* 0x000fc800078e0014 */
[----:B------:R-:W-:-:S04]  /*2dc0*/  IMAD.WIDE.U32 R4, R53, R46, R8 ;  /* 0x0000002e35047225 */ /* 0x000fc800078e0008 */
[----:B------:R-:W-:Y:S01]  /*2dd0*/  IMAD.IADD R3, R5, 0x1, R45 ;  /* 0x0000000105037824 */ /* 0x000fe200078e022d */
[----:B--2---:R-:W-:-:S04]  /*2de0*/  LEA R10, P1, R4, R50, 0x1 ;  /* 0x00000032040a7211 */ /* 0x004fc800078208ff */
[----:B------:R-:W-:-:S05]  /*2df0*/  LEA.HI.X R11, R4, R51, R3, 0x1, P1 ;  /* 0x00000033040b7211 */ /* 0x000fca00008f0c03 */
[----:B------:R-:W2:Y:S01]  /*2e00*/  @P3 LDG.E.LTC128B.U16 R3, desc[UR36][R10.64] ;  /* 0x000000240a033981 */ /* 0x000ea2000c1e1520 */
[----:B------:R-:W-:Y:S01]  /*2e10*/  IMAD.WIDE.U32 R12, R53, R46, R6 ;  /* 0x0000002e350c7225 */ /* 0x000fe200078e0006 */
[----:B------:R-:W-:Y:S01]  /*2e20*/  ISETP.GT.AND P0, PT, R2, 0x1, P0 ;  /* 0x000000010200780c */ /* 0x000fe20000704270 */
[----:B------:R-:W-:Y:S02]  /*2e30*/  BSSY B1, `(.L_x_30) ;  /* 0x0000011000017945 */ /* 0x000fe40003800000 */
[----:B------:R-:W-:Y:S02]  /*2e40*/  IMAD.IADD R13, R45, 0x1, R13 ;  /* 0x000000012d0d7824 */ /* 0x000fe400078e020d */
[----:B------:R-:W-:-:S04]  /*2e50*/  IMAD.WIDE.U32 R12, R39, R42, R12 ;  /* 0x0000002a270c7225 */ /* 0x000fc800078e000c */
[----:B------:R-:W-:Y:S02]  /*2e60*/  IMAD.IADD R13, R43, 0x1, R13 ;  /* 0x000000012b0d7824 */ /* 0x000fe400078e020d */
[----:B--2---:R-:W-:-:S05]  /*2e70*/  HADD2.F32 R4, -RZ, R3.H0_H0 ;  /* 0x20000003ff047230 */ /* 0x004fca0000004100 */
[----:B------:R-:W-:Y:S01]  /*2e80*/  FMUL R5, R4, R37 ;  /* 0x0000002504057220 */ /* 0x000fe20000400000 */
[----:B------:R-:W-:-:S03]  /*2e90*/  LEA R4, P1, R14, UR4, 0x1 ;  /* 0x000000040e047c11 */ /* 0x000fc6000f8208ff */
[----:B------:R-:W-:Y:S01]  /*2ea0*/  FFMA R32, R32, R36, R5 ;  /* 0x0000002420207223 */ /* 0x000fe20000000005 */
[----:B------:R-:W-:Y:S02]  /*2eb0*/  LEA.HI.X R5, R14, UR5, R55, 0x1, P1 ;  /* 0x000000050e057c11 */ /* 0x000fe400088f0c37 */
[C---:B------:R-:W-:Y:S02]  /*2ec0*/  LEA R14, P1, R12.reuse, R50, 0x1 ;  /* 0x000000320c0e7211 */ /* 0x040fe400078208ff */
[----:B------:R-:W-:Y:S02]  /*2ed0*/  F2FP.F16.F32.PACK_AB R32, RZ, R32 ;  /* 0x00000020ff20723e */ /* 0x000fe400000000ff */
[----:B------:R-:W-:Y:S01]  /*2ee0*/  LEA.HI.X R15, R12, R51, R13, 0x1, P1 ;  /* 0x000000330c0f7211 */ /* 0x000fe200008f0c0d */
[C---:B------:R-:W-:Y:S01]  /*2ef0*/  IMAD.SHL.U32 R12, R46.reuse, 0x8, RZ ;  /* 0x000000082e0c7824 */ /* 0x040fe200078e00ff */
[----:B------:R-:W-:Y:S01]  /*2f00*/  SHF.L.U64.HI R13, R46, 0x3, R47 ;  /* 0x000000032e0d7819 */ /* 0x000fe2000001022f */
[----:B------:R0:W-:Y:S01]  /*2f10*/  @P3 STG.E.U16 desc[UR36][R4.64], R32 ;  /* 0x0000002004003986 */ /* 0x0001e2000c101524 */
[----:B------:R-:W-:Y:S05]  /*2f20*/  @!P0 BRA `(.L_x_31) ;  /* 0x0000000000048947 */ /* 0x000fea0003800000 */
[----:B------:R1:W5:Y:S02]  /*2f30*/  LDG.E.LTC128B.U16 R3, desc[UR36][R14.64+0x2] ;  /* 0x000002240e037981 */ /* 0x000364000c1e1520 */
.L_x_31:
[----:B------:R-:W-:Y:S05]  /*2f40*/  BSYNC B1 ;  /* 0x0000000000017941 */ /* 0x000fea0003800000 */
.L_x_30:
[----:B-----5:R-:W-:Y:S01]  /*2f50*/  HADD2.F32 R8, -RZ, R3.H0_H0 ;  /* 0x20000003ff087230 */ /* 0x020fe20000004100 */
[----:B------:R-:W-:Y:S01]  /*2f60*/  ISETP.GT.AND P1, PT, R38, 0x8, PT ;  /* 0x000000082600780c */ /* 0x000fe20003f24270 */
[----:B------:R-:W-:Y:S01]  /*2f70*/  IMAD.WIDE.U32 R12, R53, R46, R12 ;  /* 0x0000002e350c7225 */ /* 0x000fe200078e000c */
[----:B------:R-:W-:Y:S03]  /*2f80*/  BSSY B1, `(.L_x_32) ;  /* 0x000000d000017945 */ /* 0x000fe60003800000 */
[----:B------:R-:W-:Y:S01]  /*2f90*/  FMUL R8, R8, R37 ;  /* 0x0000002508087220 */ /* 0x000fe20000400000 */
[----:B------:R-:W-:Y:S01]  /*2fa0*/  ISETP.GT.AND P2, PT, R2, RZ, P1 ;  /* 0x000000ff0200720c */ /* 0x000fe20000f44270 */
[----:B------:R-:W-:Y:S01]  /*2fb0*/  IMAD.IADD R45, R45, 0x1, R13 ;  /* 0x000000012d2d7824 */ /* 0x000fe200078e020d */
[----:B------:R-:W-:Y:S01]  /*2fc0*/  IADD3 R20, P3, R20, R12, RZ ;  /* 0x0000000c14147210 */ /* 0x000fe20007f7e0ff */
[----:B------:R-:W-:-:S04]  /*2fd0*/  FFMA R8, R33, R36, R8 ;  /* 0x0000002421087223 */ /* 0x000fc80000000008 */
[----:B------:R-:W-:Y:S01]  /*2fe0*/  IMAD.X R9, R45, 0x1, R9, P3 ;  /* 0x000000012d097824 */ /* 0x000fe200018e0609 */
[----:B-1----:R-:W-:Y:S02]  /*2ff0*/  F2FP.F16.F32.PACK_AB R14, RZ, R8 ;  /* 0x00000008ff0e723e */ /* 0x002fe400000000ff */
[----:B------:R-:W-:-:S03]  /*3000*/  LEA R8, P3, R20, R50, 0x1 ;  /* 0x0000003214087211 */ /* 0x000fc600078608ff */
[----:B------:R1:W-:Y:S01]  /*3010*/  @P0 STG.E.U16 desc[UR36][R4.64+0x2], R14 ;  /* 0x0000020e04000986 */ /* 0x0003e2000c101524 */
[----:B------:R-:W-:Y:S01]  /*3020*/  LEA.HI.X R9, R20, R51, R9, 0x1, P3 ;  /* 0x0000003314097211 */ /* 0x000fe200018f0c09 */
[----:B------:R-:W-:Y:S08]  /*3030*/  @!P2 BRA `(.L_x_33) ;  /* 0x000000000004a947 */ /* 0x000ff00003800000 */
[----:B------:R2:W5:Y:S02]  /*3040*/  LDG.E.LTC128B.U16 R3, desc[UR36][R8.64] ;  /* 0x0000002408037981 */ /* 0x000564000c1e1520 */
.L_x_33:
[----:B------:R-:W-:Y:S05]  /*3050*/  BSYNC B1 ;  /* 0x0000000000017941 */ /* 0x000fea0003800000 */
.L_x_32:
[----:B-1---5:R-:W-:Y:S01]  /*3060*/  HADD2.F32 R14, -RZ, R3.H0_H0 ;  /* 0x20000003ff0e7230 */ /* 0x022fe20000004100 */
[----:B------:R-:W-:Y:S01]  /*3070*/  IADD3 R12, P0, R6, R12, RZ ;  /* 0x0000000c060c7210 */ /* 0x000fe20007f1e0ff */
[----:B------:R-:W-:Y:S01]  /*3080*/  BSSY B1, `(.L_x_34) ;  /* 0x0000010000017945 */ /* 0x000fe20003800000 */
[----:B------:R-:W-:Y:S02]  /*3090*/  ISETP.GT.AND P1, PT, R2, 0x1, P1 ;  /* 0x000000010200780c */ /* 0x000fe40000f24270 */
[----:B------:R-:W-:Y:S01]  /*30a0*/  FMUL R15, R14, R37 ;  /* 0x000000250e0f7220 */ /* 0x000fe20000400000 */
[----:B------:R-:W-:Y:S01]  /*30b0*/  IMAD.X R13, R7, 0x1, R45, P0 ;  /* 0x00000001070d7824 */ /* 0x000fe200000e062d */
[----:B------:R-:W-:Y:S02]  /*30c0*/  LEA R6, P0, R48, R4, 0x4 ;  /* 0x0000000430067211 */ /* 0x000fe400078020ff */
[----:B------:R-:W-:Y:S01]  /*30d0*/  FFMA R15, R34, R36, R15 ;  /* 0x00000024220f7223 */ /* 0x000fe2000000000f */
[----:B------:R-:W-:Y:S01]  /*30e0*/  IMAD.WIDE.U32 R12, R39, R42, R12 ;  /* 0x0000002a270c7225 */ /* 0x000fe200078e000c */
[----:B------:R-:W-:-:S03]  /*30f0*/  LEA.HI.X R7, R48, R5, R49, 0x4, P0 ;  /* 0x0000000530077211 */ /* 0x000fc600000f2431 */
[----:B------:R-:W-:Y:S01]  /*3100*/  F2FP.F16.F32.PACK_AB R15, RZ, R15 ;  /* 0x0000000fff0f723e */ /* 0x000fe200000000ff */
[----:B------:R-:W-:Y:S01]  /*3110*/  IMAD.IADD R13, R43, 0x1, R13 ;  /* 0x000000012b0d7824 */ /* 0x000fe200078e020d */
[C---:B------:R-:W-:Y:S02]  /*3120*/  LEA R14, P0, R12.reuse, R50, 0x1 ;  /* 0x000000320c0e7211 */ /* 0x040fe400078008ff */
[----:B------:R-:W-:Y:S02]  /*3130*/  PRMT R20, R15, 0x7610, R20 ;  /* 0x000076100f147816 */ /* 0x000fe40000000014 */
[----:B------:R-:W-:-:S03]  /*3140*/  LEA.HI.X R15, R12, R51, R13, 0x1, P0 ;  /* 0x000000330c0f7211 */ /* 0x000fc600000f0c0d */
[----:B------:R1:W-:Y:S01]  /*3150*/  @P2 STG.E.U16 desc[UR36][R6.64], R20 ;  /* 0x0000001406002986 */ /* 0x0003e2000c101524 */
[----:B------:R-:W-:Y:S05]  /*3160*/  @!P1 BRA `(.L_x_35) ;  /* 0x0000000000049947 */ /* 0x000fea0003800000 */
[----:B------:R3:W5:Y:S02]  /*3170*/  LDG.E.LTC128B.U16 R3, desc[UR36][R14.64+0x2] ;  /* 0x000002240e037981 */ /* 0x000764000c1e1520 */
.L_x_35:
[----:B------:R-:W-:Y:S05]  /*3180*/  BSYNC B1 ;  /* 0x0000000000017941 */ /* 0x000fea0003800000 */
.L_x_34:
[----:B-----5:R-:W-:Y:S01]  /*3190*/  HADD2.F32 R12, -RZ, R3.H0_H0 ;  /* 0x20000003ff0c7230 */ /* 0x020fe20000004100 */
[----:B------:R-:W-:Y:S01]  /*31a0*/  ISETP.GT.AND P0, PT, R38, 0x80, PT ;  /* 0x000000802600780c */ /* 0x000fe20003f04270 */
[C---:B------:R-:W-:Y:S01]  /*31b0*/  IMAD.SHL.U32 R45, R46.reuse, 0x100, RZ ;  /* 0x000001002e2d7824 */ /* 0x040fe200078e00ff */
[----:B------:R-:W-:Y:S02]  /*31c0*/  SHF.L.U64.HI R47, R46, 0x8, R47 ;  /* 0x000000082e2f7819 */ /* 0x000fe4000001022f */
[----:B------:R-:W-:Y:S01]  /*31d0*/  FMUL R12, R12, R37 ;  /* 0x000000250c0c7220 */ /* 0x000fe20000400000 */
[----:B------:R-:W-:Y:S02]  /*31e0*/  ISETP.GT.AND P2, PT, R2, RZ, P0 ;  /* 0x000000ff0200720c */ /* 0x000fe40000744270 */
[----:B0-----:R-:W-:Y:S01]  /*31f0*/  PRMT R32, R3, 0x7610, R32 ;  /* 0x0000761003207816 */ /* 0x001fe20000000020 */
[----:B------:R-:W-:Y:S01]  /*3200*/  FFMA R35, R35, R36, R12 ;  /* 0x0000002423237223 */ /* 0x000fe2000000000c */
[----:B------:R-:W-:-:S04]  /*3210*/  IADD3 R12, P3, R45, R10, RZ ;  /* 0x0000000a2d0c7210 */ /* 0x000fc80007f7e0ff */
[----:B------:R-:W-:Y:S01]  /*3220*/  F2FP.F16.F32.PACK_AB R35, RZ, R35 ;  /* 0x00000023ff23723e */ /* 0x000fe200000000ff */
[----:B------:R-:W-:-:S03]  /*3230*/  IMAD.X R13, R47, 0x1, R11, P3 ;  /* 0x000000012f0d7824 */ /* 0x000fc600018e060b */
[----:B---3--:R-:W-:-:S05]  /*3240*/  PRMT R15, R35, 0x7610, R15 ;  /* 0x00007610230f7816 */ /* 0x008fca000000000f */
[----:B------:R0:W-:Y:S04]  /*3250*/  @P1 STG.E.U16 desc[UR36][R6.64+0x2], R15 ;  /* 0x0000020f06001986 */ /* 0x0001e8000c101524 */
[----:B------:R-:W3:Y:S01]  /*3260*/  @P2 LDG.E.LTC128B.U16 R32, desc[UR36][R12.64] ;  /* 0x000000240c202981 */ /* 0x000ee2000c1e1520 */
[----:B------:R-:W-:Y:S01]  /*3270*/  IMAD.SHL.U32 R39, R48, 0x100, RZ ;  /* 0x0000010030277824 */ /* 0x000fe200078e00ff */
[----:B------:R-:W-:Y:S02]  /*3280*/  LOP3.LUT R35, R45, 0x2, RZ, 0xfc, !PT ;  /* 0x000000022d237812 */ /* 0x000fe400078efcff */
[----:B------:R-:W-:Y:S02]  /*3290*/  ISETP.GT.AND P0, PT, R2, 0x1, P0 ;  /* 0x000000010200780c */ /* 0x000fe40000704270 */
[----:B------:R-:W-:-:S02]  /*32a0*/  SHF.L.U64.HI R43, R48, 0x8, R49 ;  /* 0x00000008302b7819 */ /* 0x000fc40000010231 */
[----:B------:R-:W-:-:S05]  /*32b0*/  IADD3 R10, P3, R35, R10, RZ ;  /* 0x0000000a230a7210 */ /* 0x000fca0007f7e0ff */
[----:B------:R-:W-:Y:S02]  /*32c0*/  IMAD.X R11, R47, 0x1, R11, P3 ;  /* 0x000000012f0b7824 */ /* 0x000fe400018e060b */
[----:B---3--:R-:W-:-:S05]  /*32d0*/  HADD2.F32 R14, -RZ, R32.H0_H0 ;  /* 0x20000020ff0e7230 */ /* 0x008fca0000004100 */
[----:B------:R-:W-:Y:S01]  /*32e0*/  FMUL R3, R14, R37 ;  /* 0x000000250e037220 */ /* 0x000fe20000400000 */
[----:B------:R-:W-:-:S03]  /*32f0*/  IADD3 R14, P1, R39, R4, RZ ;  /* 0x00000004270e7210 */ /* 0x000fc60007f3e0ff */
[----:B------:R-:W-:Y:S02]  /*3300*/  FFMA R3, R28, R36, R3 ;  /* 0x000000241c037223 */ /* 0x000fe40000000003 */
[----:B0-----:R-:W-:-:S03]  /*3310*/  IMAD.X R15, R43, 0x1, R5, P1 ;  /* 0x000000012b0f7824 */ /* 0x001fc600008e0605 */
[----:B------:R-:W-:-:S04]  /*3320*/  F2FP.F16.F32.PACK_AB R3, RZ, R3 ;  /* 0x00000003ff03723e */ /* 0x000fc800000000ff */
[----:B------:R-:W-:-:S05]  /*3330*/  PRMT R21, R3, 0x7610, R21 ;  /* 0x0000761003157816 */ /* 0x000fca0000000015 */
[----:B------:R0:W-:Y:S04]  /*3340*/  @P2 STG.E.U16 desc[UR36][R14.64], R21 ;  /* 0x000000150e002986 */ /* 0x0001e8000c101524 */
[----:B------:R-:W1:Y:S01]  /*3350*/  @P0 LDG.E.LTC128B.U16 R32, desc[UR36][R10.64] ;  /* 0x000000240a200981 */ /* 0x000e62000c1e1520 */
[----:B------:R-:W-:Y:S01]  /*3360*/  LOP3.LUT R33, R39, 0x2, RZ, 0xfc, !PT ;  /* 0x0000000227217812 */ /* 0x000fe200078efcff */
[----:B------:R-:W-:Y:S01]  /*3370*/  BSSY B1, `(.L_x_36) ;  /* 0x000000e000017945 */ /* 0x000fe20003800000 */
[----:B------:R-:W-:Y:S02]  /*3380*/  ISETP.GT.AND P1, PT, R38, 0x88, PT ;  /* 0x000000882600780c */ /* 0x000fe40003f24270 */
[----:B------:R-:W-:Y:S02]  /*3390*/  IADD3 R4, P3, R33, R4, RZ ;  /* 0x0000000421047210 */ /* 0x000fe40007f7e0ff */
[----:B------:R-:W-:-:S03]  /*33a0*/  ISETP.GT.AND P2, PT, R2, RZ, P1 ;  /* 0x000000ff0200720c */ /* 0x000fc60000f44270 */
[----:B------:R-:W-:Y:S02]  /*33b0*/  IMAD.X R5, R43, 0x1, R5, P3 ;  /* 0x000000012b057824 */ /* 0x000fe400018e0605 */
[----:B-1----:R-:W-:-:S05]  /*33c0*/  HADD2.F32 R20, -RZ, R32.H0_H0 ;  /* 0x20000020ff147230 */ /* 0x002fca0000004100 */
[----:B------:R-:W-:-:S04]  /*33d0*/  FMUL R20, R20, R37 ;  /* 0x0000002514147220 */ /* 0x000fc80000400000 */
[----:B------:R-:W-:-:S05]  /*33e0*/  FFMA R20, R29, R36, R20 ;  /* 0x000000241d147223 */ /* 0x000fca0000000014 */
[----:B------:R-:W-:Y:S02]  /*33f0*/  F2FP.F16.F32.PACK_AB R3, RZ, R20 ;  /* 0x00000014ff03723e */ /* 0x000fe400000000ff */
[----:B------:R-:W-:-:S03]  /*3400*/  IADD3 R20, P3, R45, R8, RZ ;  /* 0x000000082d147210 */ /* 0x000fc60007f7e0ff */
[----:B------:R1:W-:Y:S02]  /*3410*/  @P0 STG.E.U16 desc[UR36][R4.64], R3 ;  /* 0x0000000304000986 */ /* 0x0003e4000c101524 */
[----:B0-----:R-:W-:Y:S01]  /*3420*/  IMAD.X R21, R47, 0x1, R9, P3 ;  /* 0x000000012f157824 */ /* 0x001fe200018e0609 */
[----:B------:R-:W-:Y:S07]  /*3430*/  @!P2 BRA `(.L_x_37) ;  /* 0x000000000004a947 */ /* 0x000fee0003800000 */
[----:B------:R0:W5:Y:S02]  /*3440*/  LDG.E.LTC128B.U16 R32, desc[UR36][R20.64] ;  /* 0x0000002414207981 */ /* 0x000164000c1e1520 */
.L_x_37:
[----:B------:R-:W-:Y:S05]  /*3450*/  BSYNC B1 ;  /* 0x0000000000017941 */ /* 0x000fea0003800000 */
.L_x_36:
[----:B-1---5:R-:W-:Y:S01]  /*3460*/  HADD2.F32 R4, -RZ, R32.H0_H0 ;  /* 0x20000020ff047230 */ /* 0x022fe20000004100 */
[----:B------:R-:W-:Y:S01]  /*3470*/  ISETP.GT.AND P0, PT, R2, 0x1, P1 ;  /* 0x000000010200780c */ /* 0x000fe20000f04270 */
[----:B------:R-:W-:Y:S01]  /*3480*/  BSSY B1, `(.L_x_38) ;  /* 0x000000b000017945 */ /* 0x000fe20003800000 */
[----:B--2---:R-:W-:Y:S02]  /*3490*/  IADD3 R8, P1, R35, R8, RZ ;  /* 0x0000000823087210 */ /* 0x004fe40007f3e0ff */
[----:B------:R-:W-:Y:S01]  /*34a0*/  FMUL R3, R4, R37 ;  /* 0x0000002504037220 */ /* 0x000fe20000400000 */
[----:B------:R-:W-:Y:S02]  /*34b0*/  IADD3 R4, P3, R39, R6, RZ ;  /* 0x0000000627047210 */ /* 0x000fe40007f7e0ff */
[----:B------:R-:W-:Y:S02]  /*34c0*/  IMAD.X R9, R47, 0x1, R9, P1 ;  /* 0x000000012f097824 */ /* 0x000fe400008e0609 */
[----:B------:R-:W-:Y:S01]  /*34d0*/  FFMA R3, R30, R36, R3 ;  /* 0x000000241e037223 */ /* 0x000fe20000000003 */
[----:B------:R-:W-:-:S04]  /*34e0*/  IMAD.X R5, R43, 0x1, R7, P3 ;  /* 0x000000012b057824 */ /* 0x000fc800018e0607 */
[----:B------:R-:W-:-:S05]  /*34f0*/  F2FP.F16.F32.PACK_AB R3, RZ, R3 ;  /* 0x00000003ff03723e */ /* 0x000fca00000000ff */
[----:B------:R1:W-:Y:S01]  /*3500*/  @P2 STG.E.U16 desc[UR36][R4.64], R3 ;  /* 0x0000000304002986 */ /* 0x0003e2000c101524 */
[----:B------:R-:W-:Y:S05]  /*3510*/  @!P0 BRA `(.L_x_39) ;  /* 0x0000000000048947 */ /* 0x000fea0003800000 */
[----:B------:R2:W5:Y:S02]  /*3520*/  LDG.E.LTC128B.U16 R32, desc[UR36][R8.64] ;  /* 0x0000002408207981 */ /* 0x000564000c1e1520 */
.L_x_39:
[----:B------:R-:W-:Y:S05]  /*3530*/  BSYNC B1 ;  /* 0x0000000000017941 */ /* 0x000fea0003800000 */
.L_x_38:
[----:B--2--5:R-:W-:Y:S01]  /*3540*/  HADD2.F32 R8, -RZ, R32.H0_H0 ;  /* 0x20000020ff087230 */ /* 0x024fe20000004100 */
[----:B------:R-:W-:Y:S01]  /*3550*/  IADD3 R6, P3, R33, R6, RZ ;  /* 0x0000000621067210 */ /* 0x000fe20007f7e0ff */
[----:B------:R-:W-:Y:S01]  /*3560*/  BSSY B1, `(.L_x_40) ;  /* 0x000000c000017945 */ /* 0x000fe20003800000 */
[----:B------:R-:W-:Y:S02]  /*3570*/  ISETP.GT.AND P1, PT, R38, 0x100, PT ;  /* 0x000001002600780c */ /* 0x000fe40003f24270 */
[----:B------:R-:W-:Y:S01]  /*3580*/  FMUL R8, R8, R37 ;  /* 0x0000002508087220 */ /* 0x000fe20000400000 */
[----:B------:R-:W-:Y:S01]  /*3590*/  IMAD.X R7, R43, 0x1, R7, P3 ;  /* 0x000000012b077824 */ /* 0x000fe200018e0607 */
[----:B------:R-:W-:Y:S02]  /*35a0*/  ISETP.GT.AND P2, PT, R2, RZ, P1 ;  /* 0x000000ff0200720c */ /* 0x000fe40000f44270 */
[----:B------:R-:W-:-:S05]  /*35b0*/  FFMA R8, R31, R36, R8 ;  /* 0x000000241f087223 */ /* 0x000fca0000000008 */
[----:B------:R-:W-:-:S05]  /*35c0*/  F2FP.F16.F32.PACK_AB R8, RZ, R8 ;  /* 0x00000008ff08723e */ /* 0x000fca00000000ff */
[----:B------:R2:W-:Y:S01]  /*35d0*/  @P0 STG.E.U16 desc[UR36][R6.64], R8 ;  /* 0x0000000806000986 */ /* 0x0005e2000c101524 */
[----:B------:R-:W-:Y:S05]  /*35e0*/  @!P2 BRA `(.L_x_41) ;  /* 0x00000000000ca947 */ /* 0x000fea0003800000 */
[----:B--2---:R-:W-:-:S05]  /*35f0*/  IADD3 R6, P0, R12, R45, RZ ;  /* 0x0000002d0c067210 */ /* 0x004fca0007f1e0ff */
[----:B------:R-:W-:-:S05]  /*3600*/  IMAD.X R7, R13, 0x1, R47, P0 ;  /* 0x000000010d077824 */ /* 0x000fca00000e062f */
[----:B------:R3:W5:Y:S03]  /*3610*/  LDG.E.LTC128B.U16 R32, desc[UR36][R6.64] ;  /* 0x0000002406207981 */ /* 0x000766000c1e1520 */
.L_x_41:
[----:B------:R-:W-:Y:S05]  /*3620*/  BSYNC B1 ;  /* 0x0000000000017941 */ /* 0x000fea0003800000 */
.L_x_40:
[----:B--23-5:R-:W-:Y:S01]  /*3630*/  HADD2.F32 R6, -RZ, R32.H0_H0 ;  /* 0x20000020ff067230 */ /* 0x02cfe20000004100 */
[----:B------:R-:W-:Y:S01]  /*3640*/  ISETP.GT.AND P0, PT, R2, 0x1, P1 ;  /* 0x000000010200780c */ /* 0x000fe20000f04270 */
[----:B------:R-:W-:Y:S01]  /*3650*/  BSSY B1, `(.L_x_42) ;  /* 0x000000b000017945 */ /* 0x000fe20003800000 */
[----:B------:R-:W-:Y:S02]  /*3660*/  IADD3 R8, P1, R35, R12, RZ ;  /* 0x0000000c23087210 */ /* 0x000fe40007f3e0ff */
[----:B-1----:R-:W-:Y:S01]  /*3670*/  FMUL R3, R6, R37 ;  /* 0x0000002506037220 */ /* 0x002fe20000400000 */
        /* <DEDUP_REMOVED lines=8> */
.L_x_43:
[----:B------:R-:W-:Y:S05]  /*3700*/  BSYNC B1 ;  /* 0x0000000000017941 */ /* 0x000fea0003800000 */
.L_x_42:
[----:B-1---5:R-:W-:Y:S01]  /*3710*/  HADD2.F32 R6, -RZ, R32.H0_H0 ;  /* 0x20000020ff067230 */ /* 0x022fe20000004100 */
[----:B------:R-:W-:Y:S01]  /*3720*/  ISETP.GT.AND P1, PT, R38, 0x108, PT ;  /* 0x000001082600780c */ /* 0x000fe20003f24270 */
[----:B------:R-:W-:Y:S03]  /*3730*/  BSSY B1, `(.L_x_44) ;  /* 0x000000c000017945 */ /* 0x000fe60003800000 */
[----:B------:R-:W-:Y:S01]  /*3740*/  FMUL R6, R6, R37 ;  /* 0x0000002506067220 */ /* 0x000fe20000400000 */
[----:B------:R-:W-:-:S03]  /*3750*/  ISETP.GT.AND P3, PT, R2, RZ, P1 ;  /* 0x000000ff0200720c */ /* 0x000fc60000f64270 */
[----:B------:R-:W-:Y:S01]  /*3760*/  FFMA R25, R25, R36, R6 ;  /* 0x0000002419197223 */ /* 0x000fe20000000006 */
[----:B------:R-:W-:-:S04]  /*3770*/  IADD3 R6, P2, R33, R14, RZ ;  /* 0x0000000e21067210 */ /* 0x000fc80007f5e0ff */
[----:B------:R-:W-:Y:S01]  /*3780*/  F2FP.F16.F32.PACK_AB R25, RZ, R25 ;  /* 0x00000019ff19723e */ /* 0x000fe200000000ff */
[----:B------:R-:W-:-:S05]  /*3790*/  IMAD.X R7, R15, 0x1, R43, P2 ;  /* 0x000000010f077824 */ /* 0x000fca00010e062b */
[----:B------:R1:W-:Y:S01]  /*37a0*/  @P0 STG.E.U16 desc[UR36][R6.64], R25 ;  /* 0x0000001906000986 */ /* 0x0003e2000c101524 */
[----:B------:R-:W-:Y:S05]  /*37b0*/  @!P3 BRA `(.L_x_45) ;  /* 0x00000000000cb947 */ /* 0x000fea0003800000 */
[----:B-1----:R-:W-:-:S05]  /*37c0*/  IADD3 R6, P0, R20, R45, RZ ;  /* 0x0000002d14067210 */ /* 0x002fca0007f1e0ff */
[----:B------:R-:W-:-:S05]  /*37d0*/  IMAD.X R7, R21, 0x1, R47, P0 ;  /* 0x0000000115077824 */ /* 0x000fca00000e062f */
[----:B------:R3:W5:Y:S03]  /*37e0*/  LDG.E.LTC128B.U16 R32, desc[UR36][R6.64] ;  /* 0x0000002406207981 */ /* 0x000766000c1e1520 */
.L_x_45:
[----:B------:R-:W-:Y:S05]  /*37f0*/  BSYNC B1 ;  /* 0x0000000000017941 */ /* 0x000fea0003800000 */
.L_x_44:
[----:B-1-3-5:R-:W-:Y:S01]  /*3800*/  HADD2.F32 R6, -RZ, R32.H0_H0 ;  /* 0x20000020ff067230 */ /* 0x02afe20000004100 */
[----:B------:R-:W-:Y:S01]  /*3810*/  ISETP.GT.AND P1, PT, R2, 0x1, P1 ;  /* 0x000000010200780c */ /* 0x000fe20000f24270 */
[----:B------:R-:W-:Y:S03]  /*3820*/  BSSY B1, `(.L_x_46) ;  /* 0x000000b000017945 */ /* 0x000fe60003800000 */
[----:B------:R-:W-:Y:S01]  /*3830*/  FMUL R3, R6, R37 ;  /* 0x0000002506037220 */ /* 0x000fe20000400000 */
[----:B------:R-:W-:-:S03]  /*3840*/  IADD3 R6, P0, R4, R39, RZ ;  /* 0x0000002704067210 */ /* 0x000fc60007f1e0ff */
[----:B------:R-:W-:Y:S02]  /*3850*/  FFMA R3, R26, R36, R3 ;  /* 0x000000241a037223 */ /* 0x000fe40000000003 */
[----:B------:R-:W-:Y:S01]  /*3860*/  IMAD.X R7, R5, 0x1, R43, P0 ;  /* 0x0000000105077824 */ /* 0x000fe200000e062b */
[----:B------:R-:W-:Y:S02]  /*3870*/  IADD3 R2, P0, R20, R35, RZ ;  /* 0x0000002314027210 */ /* 0x000fe40007f1e0ff */
[----:B------:R-:W-:-:S05]  /*3880*/  F2FP.F16.F32.PACK_AB R3, RZ, R3 ;  /* 0x00000003ff03723e */ /* 0x000fca00000000ff */
[----:B------:R1:W-:Y:S02]  /*3890*/  @P3 STG.E.U16 desc[UR36][R6.64], R3 ;  /* 0x0000000306003986 */ /* 0x0003e4000c101524 */
[----:B-1----:R-:W-:Y:S01]  /*38a0*/  IMAD.X R3, R21, 0x1, R47, P0 ;  /* 0x0000000115037824 */ /* 0x002fe200000e062f */
[----:B------:R-:W-:Y:S06]  /*38b0*/  @!P1 BRA `(.L_x_47) ;  /* 0x0000000000049947 */ /* 0x000fec0003800000 */
[----:B------:R1:W5:Y:S02]  /*38c0*/  LDG.E.LTC128B.U16 R32, desc[UR36][R2.64] ;  /* 0x0000002402207981 */ /* 0x000364000c1e1520 */
.L_x_47:
[----:B------:R-:W-:Y:S05]  /*38d0*/  BSYNC B1 ;  /* 0x0000000000017941 */ /* 0x000fea0003800000 */
.L_x_46:
[----:B------:R-:W-:Y:S05]  /*38e0*/  @!P1 BRA `(.L_x_48) ;  /* 0x0000000400509947 */ /* 0x000fea0003800000 */
[----:B-----5:R-:W-:Y:S01]  /*38f0*/  HADD2.F32 R32, -RZ, R32.H0_H0 ;  /* 0x20000020ff207230 */ /* 0x020fe20000004100 */
[----:B-1----:R-:W-:-:S04]  /*3900*/  IADD3 R2, P0, R4, R33, RZ ;  /* 0x0000002104027210 */ /* 0x002fc80007f1e0ff */
[----:B------:R-:W-:Y:S01]  /*3910*/  FMUL R32, R32, R37 ;  /* 0x0000002520207220 */ /* 0x000fe20000400000 */
[----:B------:R-:W-:-:S03]  /*3920*/  IMAD.X R3, R5, 0x1, R43, P0 ;  /* 0x0000000105037824 */ /* 0x000fc600000e062b */
[----:B------:R-:W-:-:S05]  /*3930*/  FFMA R32, R27, R36, R32 ;  /* 0x000000241b207223 */ /* 0x000fca0000000020 */
[----:B------:R-:W-:-:S05]  /*3940*/  F2FP.F16.F32.PACK_AB R32, RZ, R32 ;  /* 0x00000020ff20723e */ /* 0x000fca00000000ff */
[----:B------:R3:W-:Y:S01]  /*3950*/  STG.E.U16 desc[UR36][R2.64], R32 ;  /* 0x0000002002007986 */ /* 0x0007e2000c101524 */
[----:B------:R-:W-:Y:S05]  /*3960*/  BRA `(.L_x_48) ;  /* 0x0000000400307947 */ /* 0x000fea0003800000 */
.L_x_29:
[----:B------:R-:W-:Y:S01]  /*3970*/  ULDC.64 UR4, c[0x0][0x5c0] ;  /* 0x0001700000047ab9 */ /* 0x000fe20000000a00 */
[-C--:B------:R-:W-:Y:S01]  /*3980*/  FMUL R32, R32, R36.reuse ;  /* 0x0000002420207220 */ /* 0x080fe20000400000 */
[----:B------:R-:W-:Y:S01]  /*3990*/  LEA R4, P1, R14, UR4, 0x1 ;  /* 0x000000040e047c11 */ /* 0x000fe2000f8208ff */
[-C--:B------:R-:W-:Y:S01]  /*39a0*/  FMUL R33, R33, R36.reuse ;  /* 0x0000002421217220 */ /* 0x080fe20000400000 */
[----:B------:R-:W-:Y:S01]  /*39b0*/  ISETP.GT.AND P2, PT, R38, 0x8, PT ;  /* 0x000000082600780c */ /* 0x000fe20003f44270 */
[----:B------:R-:W-:Y:S01]  /*39c0*/  FMUL R34, R34, R36 ;  /* 0x0000002422227220 */ /* 0x000fe20000400000 */
[----:B------:R-:W-:Y:S01]  /*39d0*/  F2FP.F16.F32.PACK_AB R32, RZ, R32 ;  /* 0x00000020ff20723e */ /* 0x000fe200000000ff */
[----:B------:R-:W-:Y:S01]  /*39e0*/  IMAD.SHL.U32 R15, R48, 0x100, RZ ;  /* 0x00000100300f7824 */ /* 0x000fe200078e00ff */
[----:B------:R-:W-:Y:S01]  /*39f0*/  LEA.HI.X R5, R14, UR5, R55, 0x1, P1 ;  /* 0x000000050e057c11 */ /* 0x000fe200088f0c37 */
[-C--:B------:R-:W-:Y:S01]  /*3a00*/  FMUL R35, R35, R36.reuse ;  /* 0x0000002423237220 */ /* 0x080fe20000400000 */
[----:B------:R-:W-:Y:S01]  /*3a10*/  ISETP.GT.AND P1, PT, R2, 0x1, P0 ;  /* 0x000000010200780c */ /* 0x000fe20000724270 */
[----:B------:R-:W-:Y:S01]  /*3a20*/  FMUL R28, R28, R36 ;  /* 0x000000241c1c7220 */ /* 0x000fe20000400000 */
[----:B------:R-:W-:Y:S01]  /*3a30*/  ISETP.GT.AND P4, PT, R2, RZ, P2 ;  /* 0x000000ff0200720c */ /* 0x000fe20001784270 */
[----:B------:R-:W-:Y:S01]  /*3a40*/  @P3 STG.E.U16 desc[UR36][R4.64], R32 ;  /* 0x0000002004003986 */ /* 0x000fe2000c101524 */
[----:B------:R-:W-:Y:S01]  /*3a50*/  LEA R6, P3, R48, R4, 0x4 ;  /* 0x0000000430067211 */ /* 0x000fe200078620ff */
[-C--:B------:R-:W-:Y:S01]  /*3a60*/  FMUL R29, R29, R36.reuse ;  /* 0x000000241d1d7220 */ /* 0x080fe20000400000 */
[----:B------:R-:W-:Y:S01]  /*3a70*/  F2FP.F16.F32.PACK_AB R33, RZ, R33 ;  /* 0x00000021ff21723e */ /* 0x000fe200000000ff */
[----:B------:R-:W-:Y:S01]  /*3a80*/  FMUL R30, R30, R36 ;  /* 0x000000241e1e7220 */ /* 0x000fe20000400000 */
[----:B------:R-:W-:Y:S01]  /*3a90*/  F2FP.F16.F32.PACK_AB R34, RZ, R34 ;  /* 0x00000022ff22723e */ /* 0x000fe200000000ff */
[-C--:B------:R-:W-:Y:S01]  /*3aa0*/  FMUL R31, R31, R36.reuse ;  /* 0x000000241f1f7220 */ /* 0x080fe20000400000 */
[--C-:B------:R-:W-:Y:S01]  /*3ab0*/  LEA.HI.X R7, R48, R5, R49.reuse, 0x4, P3 ;  /* 0x0000000530077211 */ /* 0x100fe200018f2431 */
[-C--:B------:R-:W-:Y:S01]  /*3ac0*/  FMUL R24, R24, R36.reuse ;  /* 0x0000002418187220 */ /* 0x080fe20000400000 */
[----:B------:R-:W-:Y:S01]  /*3ad0*/  ISETP.GT.AND P3, PT, R38, 0x80, PT ;  /* 0x000000802600780c */ /* 0x000fe20003f64270 */
[----:B------:R0:W-:Y:S01]  /*3ae0*/  @P1 STG.E.U16 desc[UR36][R4.64+0x2], R33 ;  /* 0x0000022104001986 */ /* 0x0001e2000c101524 */
[----:B------:R-:W-:Y:S01]  /*3af0*/  ISETP.GT.AND P0, PT, R2, 0x1, P2 ;  /* 0x000000010200780c */ /* 0x000fe20001704270 */
[-C--:B------:R-:W-:Y:S01]  /*3b00*/  FMUL R25, R25, R36.reuse ;  /* 0x0000002419197220 */ /* 0x080fe20000400000 */
[----:B------:R-:W-:Y:S01]  /*3b10*/  SHF.L.U64.HI R49, R48, 0x8, R49 ;  /* 0x0000000830317819 */ /* 0x000fe20000010231 */
[----:B------:R-:W-:Y:S01]  /*3b20*/  @P4 STG.E.U16 desc[UR36][R6.64], R34 ;  /* 0x0000002206004986 */ /* 0x000fe2000c101524 */
[----:B------:R-:W-:Y:S01]  /*3b30*/  ISETP.GT.AND P4, PT, R2, RZ, P3 ;  /* 0x000000ff0200720c */ /* 0x000fe20001f84270 */
[----:B------:R-:W-:Y:S01]  /*3b40*/  FMUL R26, R26, R36 ;  /* 0x000000241a1a7220 */ /* 0x000fe20000400000 */
[----:B------:R-:W-:Y:S01]  /*3b50*/  IADD3 R8, P5, R15, R4, RZ ;  /* 0x000000040f087210 */ /* 0x000fe20007fbe0ff */
[----:B------:R-:W-:Y:S01]  /*3b60*/  FMUL R27, R27, R36 ;  /* 0x000000241b1b7220 */ /* 0x000fe20000400000 */
[----:B------:R-:W-:-:S02]  /*3b70*/  F2FP.F16.F32.PACK_AB R35, RZ, R35 ;  /* 0x00000023ff23723e */ /* 0x000fc400000000ff */
[----:B------:R-:W-:Y:S01]  /*3b80*/  F2FP.F16.F32.PACK_AB R28, RZ, R28 ;  /* 0x0000001cff1c723e */ /* 0x000fe200000000ff */
[----:B------:R-:W-:Y:S01]  /*3b90*/  IMAD.X R9, R49, 0x1, R5, P5 ;  /* 0x0000000131097824 */ /* 0x000fe200028e0605 */
[----:B------:R-:W-:Y:S01]  /*3ba0*/  LOP3.LUT R21, R15, 0x2, RZ, 0xfc, !PT ;  /* 0x000000020f157812 */ /* 0x000fe200078efcff */
[----:B------:R1:W-:Y:S01]  /*3bb0*/  @P0 STG.E.U16 desc[UR36][R6.64+0x2], R35 ;  /* 0x0000022306000986 */ /* 0x0003e2000c101524 */
[----:B------:R-:W-:Y:S02]  /*3bc0*/  ISETP.GT.AND P1, PT, R38, 0x88, PT ;  /* 0x000000882600780c */ /* 0x000fe40003f24270 */
[C---:B------:R-:W-:Y:S01]  /*3bd0*/  ISETP.GT.AND P3, PT, R2.reuse, 0x1, P3 ;  /* 0x000000010200780c */ /* 0x040fe20001f64270 */
[----:B------:R2:W-:Y:S01]  /*3be0*/  @P4 STG.E.U16 desc[UR36][R8.64], R28 ;  /* 0x0000001c08004986 */ /* 0x0005e2000c101524 */
[----:B0-----:R-:W-:Y:S02]  /*3bf0*/  IADD3 R4, P4, R21, R4, RZ ;  /* 0x0000000415047210 */ /* 0x001fe40007f9e0ff */
[----:B------:R-:W-:-:S02]  /*3c00*/  ISETP.GT.AND P5, PT, R2, RZ, P1 ;  /* 0x000000ff0200720c */ /* 0x000fc40000fa4270 */
[----:B------:R-:W-:Y:S01]  /*3c10*/  F2FP.F16.F32.PACK_AB R29, RZ, R29 ;  /* 0x0000001dff1d723e */ /* 0x000fe200000000ff */
[----:B------:R-:W-:Y:S01]  /*3c20*/  IMAD.X R5, R49, 0x1, R5, P4 ;  /* 0x0000000131057824 */ /* 0x000fe200020e0605 */
[----:B------:R-:W-:Y:S02]  /*3c30*/  IADD3 R10, P4, R15, R6, RZ ;  /* 0x000000060f0a7210 */ /* 0x000fe40007f9e0ff */
[----:B------:R-:W-:Y:S02]  /*3c40*/  F2FP.F16.F32.PACK_AB R30, RZ, R30 ;  /* 0x0000001eff1e723e */ /* 0x000fe400000000ff */
[----:B------:R-:W-:Y:S01]  /*3c50*/  ISETP.GT.AND P2, PT, R38, 0x100, PT ;  /* 0x000001002600780c */ /* 0x000fe20003f44270 */
[----:B------:R-:W-:Y:S01]  /*3c60*/  IMAD.X R11, R49, 0x1, R7, P4 ;  /* 0x00000001310b7824 */ /* 0x000fe200020e0607 */
[----:B-1----:R-:W-:Y:S01]  /*3c70*/  IADD3 R6, P4, R21, R6, RZ ;  /* 0x0000000615067210 */ /* 0x002fe20007f9e0ff */
[----:B------:R4:W-:Y:S01]  /*3c80*/  @P3 STG.E.U16 desc[UR36][R4.64], R29 ;  /* 0x0000001d04003986 */ /* 0x0009e2000c101524 */
[----:B------:R-:W-:-:S02]  /*3c90*/  IADD3 R12, P3, R15, R8, RZ ;  /* 0x000000080f0c7210 */ /* 0x000fc40007f7e0ff */
[----:B------:R-:W-:Y:S01]  /*3ca0*/  ISETP.GT.AND P0, PT, R38, 0x108, PT ;  /* 0x000001082600780c */ /* 0x000fe20003f04270 */
[----:B------:R-:W-:Y:S01]  /*3cb0*/  IMAD.X R7, R49, 0x1, R7, P4 ;  /* 0x0000000131077824 */ /* 0x000fe200020e0607 */
[----:B--2---:R-:W-:Y:S01]  /*3cc0*/  IADD3 R8, P4, R21, R8, RZ ;  /* 0x0000000815087210 */ /* 0x004fe20007f9e0ff */
[----:B------:R4:W-:Y:S01]  /*3cd0*/  @P5 STG.E.U16 desc[UR36][R10.64], R30 ;  /* 0x0000001e0a005986 */ /* 0x0009e2000c101524 */
[----:B------:R-:W-:Y:S01]  /*3ce0*/  IADD3 R14, P5, R15, R10, RZ ;  /* 0x0000000a0f0e7210 */ /* 0x000fe20007fbe0ff */
[C-C-:B------:R-:W-:Y:S01]  /*3cf0*/  IMAD.X R13, R49.reuse, 0x1, R9.reuse, P3 ;  /* 0x00000001310d7824 */ /* 0x140fe200018e0609 */
[C---:B------:R-:W-:Y:S01]  /*3d00*/  ISETP.GT.AND P1, PT, R2.reuse, 0x1, P1 ;  /* 0x000000010200780c */ /* 0x040fe20000f24270 */
[C---:B------:R-:W-:Y:S01]  /*3d10*/  IMAD.X R9, R49.reuse, 0x1, R9, P4 ;  /* 0x0000000131097824 */ /* 0x040fe200020e0609 */
[C---:B------:R-:W-:Y:S01]  /*3d20*/  ISETP.GT.AND P4, PT, R2.reuse, RZ, P2 ;  /* 0x000000ff0200720c */ /* 0x040fe20001784270 */
[----:B------:R-:W-:Y:S01]  /*3d30*/  IMAD.X R15, R49, 0x1, R11, P5 ;  /* 0x00000001310f7824 */ /* 0x000fe200028e060b */
[----:B------:R-:W-:-:S02]  /*3d40*/  ISETP.GT.AND P2, PT, R2, 0x1, P2 ;  /* 0x000000010200780c */ /* 0x000fc40001744270 */
[C---:B------:R-:W-:Y:S02]  /*3d50*/  ISETP.GT.AND P5, PT, R2.reuse, RZ, P0 ;  /* 0x000000ff0200720c */ /* 0x040fe400007a4270 */
[----:B------:R-:W-:Y:S02]  /*3d60*/  ISETP.GT.AND P0, PT, R2, 0x1, P0 ;  /* 0x000000010200780c */ /* 0x000fe40000704270 */
[----:B------:R-:W-:Y:S02]  /*3d70*/  IADD3 R20, P3, R21, R10, RZ ;  /* 0x0000000a15147210 */ /* 0x000fe40007f7e0ff */
[----:B------:R-:W-:Y:S02]  /*3d80*/  F2FP.F16.F32.PACK_AB R31, RZ, R31 ;  /* 0x0000001fff1f723e */ /* 0x000fe400000000ff */
[----:B------:R-:W-:Y:S01]  /*3d90*/  F2FP.F16.F32.PACK_AB R24, RZ, R24 ;  /* 0x00000018ff18723e */ /* 0x000fe200000000ff */
[----:B------:R-:W-:Y:S01]  /*3da0*/  IMAD.X R21, R49, 0x1, R11, P3 ;  /* 0x0000000131157824 */ /* 0x000fe200018e060b */
[----:B------:R-:W-:Y:S01]  /*3db0*/  F2FP.F16.F32.PACK_AB R25, RZ, R25 ;  /* 0x00000019ff19723e */ /* 0x000fe200000000ff */
[----:B------:R4:W-:Y:S01]  /*3dc0*/  @P1 STG.E.U16 desc[UR36][R6.64], R31 ;  /* 0x0000001f06001986 */ /* 0x0009e2000c101524 */
[----:B------:R-:W-:-:S02]  /*3dd0*/  F2FP.F16.F32.PACK_AB R26, RZ, R26 ;  /* 0x0000001aff1a723e */ /* 0x000fc400000000ff */
[----:B------:R-:W-:Y:S01]  /*3de0*/  F2FP.F16.F32.PACK_AB R27, RZ, R27 ;  /* 0x0000001bff1b723e */ /* 0x000fe200000000ff */
[----:B------:R4:W-:Y:S04]  /*3df0*/  @P4 STG.E.U16 desc[UR36][R12.64], R24 ;  /* 0x000000180c004986 */ /* 0x0009e8000c101524 */
[----:B------:R4:W-:Y:S04]  /*3e00*/  @P2 STG.E.U16 desc[UR36][R8.64], R25 ;  /* 0x0000001908002986 */ /* 0x0009e8000c101524 */
[----:B------:R4:W-:Y:S04]  /*3e10*/  @P5 STG.E.U16 desc[UR36][R14.64], R26 ;  /* 0x0000001a0e005986 */ /* 0x0009e8000c101524 */
[----:B------:R4:W-:Y:S02]  /*3e20*/  @P0 STG.E.U16 desc[UR36][R20.64], R27 ;  /* 0x0000001b14000986 */ /* 0x0009e4000c101524 */
.L_x_48:
[----:B------:R-:W-:Y:S05]  /*3e30*/  BSYNC B0 ;  /* 0x0000000000007941 */ /* 0x000fea0003800000 */
.L_x_28:
[----:B------:R-:W-:Y:S01]  /*3e40*/  ULDC UR4, c[0x0][0xc] ;  /* 0x0000030000047ab9 */ /* 0x000fe20000000800 */
[----:B------:R-:W-:Y:S01]  /*3e50*/  ULDC UR5, c[0x0][0x10] ;  /* 0x0000040000057ab9 */ /* 0x000fe20000000800 */
[----:B-1-3--:R-:W1:Y:S01]  /*3e60*/  LDC R3, c[0x0][0x14] ;  /* 0x00000500ff037b82 */ /* 0x00ae620000000800 */
[----:B------:R-:W-:Y:S01]  /*3e70*/  UIMAD.WIDE.U32 UR4, UR4, UR5, URZ ;  /* 0x00000005040472a5 */ /* 0x000fe2000f8e003f */
[----:B------:R-:W-:Y:S01]  /*3e80*/  PRMT R2, RZ, 0x7610, R2 ;  /* 0x00007610ff027816 */ /* 0x000fe20000000002 */
[----:B------:R-:W-:Y:S02]  /*3e90*/  IMAD.MOV.U32 R40, RZ, RZ, -0x1 ;  /* 0xffffffffff287424 */ /* 0x000fe400078e00ff */
[----:B------:R-:W-:Y:S02]  /*3ea0*/  IMAD.MOV.U32 R39, RZ, RZ, -0x1 ;  /* 0xffffffffff277424 */ /* 0x000fe400078e00ff */
[----:B-1----:R-:W-:-:S04]  /*3eb0*/  IMAD.WIDE.U32 R18, R3, UR4, R18 ;  /* 0x0000000403127c25 */ /* 0x002fc8000f8e0012 */
[----:B------:R-:W-:Y:S01]  /*3ec0*/  IMAD R3, R3, UR5, RZ ;  /* 0x0000000503037c24 */ /* 0x000fe2000f8e02ff */
[----:B------:R-:W-:Y:S02]  /*3ed0*/  ULDC.64 UR4, c[0x0][0x650] ;  /* 0x0001940000047ab9 */ /* 0x000fe40000000a00 */
[----:B------:R-:W-:Y:S01]  /*3ee0*/  ISETP.GE.U32.AND P0, PT, R18, UR4, PT ;  /* 0x0000000412007c0c */ /* 0x000fe2000bf06070 */
[----:B------:R-:W-:-:S05]  /*3ef0*/  IMAD.IADD R19, R19, 0x1, R3 ;  /* 0x0000000113137824 */ /* 0x000fca00078e0203 */
[----:B------:R-:W-:-:S13]  /*3f00*/  ISETP.GE.U32.AND.EX P0, PT, R19, UR5, PT, P0 ;  /* 0x0000000513007c0c */ /* 0x000fda000bf06100 */
[----:B------:R-:W-:Y:S05]  /*3f10*/  @P0 BRA `(.L_x_49) ;  /* 0x0000000400640947 */ /* 0x000fea0003800000 */
[----:B----4-:R-:W1:Y:S01]  /*3f20*/  S2R R10, SR_CTAID.X ;  /* 0x00000000000a7919 */ /* 0x010e620000002500 */
[----:B--2---:R-:W2:Y:S01]  /*3f30*/  LDC.64 R8, c[0x0][0x628] ;  /* 0x00018a00ff087b82 */ /* 0x004ea20000000a00 */
[----:B------:R-:W-:Y:S01]  /*3f40*/  ULDC UR4, c[0x0][0x150] ;  /* 0x0000540000047ab9 */ /* 0x000fe20000000800 */
[----:B------:R-:W-:Y:S01]  /*3f50*/  IMAD.MOV.U32 R6, RZ, RZ, R18 ;  /* 0x000000ffff067224 */ /* 0x000fe200078e0012 */
[----:B0-----:R-:W0:Y:S01]  /*3f60*/  S2R R20, SR_CTAID.Y ;  /* 0x0000000000147919 */ /* 0x001e220000002600 */
[----:B------:R-:W-:-:S04]  /*3f70*/  IMAD.MOV.U32 R7, RZ, RZ, R19 ;  /* 0x000000ffff077224 */ /* 0x000fc800078e0013 */
[----:B------:R-:W3:Y:S08]  /*3f80*/  LDC R15, c[0x0][0x144] ;  /* 0x00005100ff0f7b82 */ /* 0x000ef00000000800 */
[----:B------:R-:W4:Y:S08]  /*3f90*/  LDC R0, c[0x0][0x630] ;  /* 0x00018c00ff007b82 */ /* 0x000f300000000800 */
[----:B------:R-:W0:Y:S01]  /*3fa0*/  LDC.64 R12, c[0x0][0x620] ;  /* 0x00018800ff0c7b82 */ /* 0x000e220000000a00 */
[----:B--2---:R-:W-:-:S04]  /*3fb0*/  ISETP.NE.U32.AND P0, PT, R8, RZ, PT ;  /* 0x000000ff0800720c */ /* 0x004fc80003f05070 */
[----:B------:R-:W-:Y:S02]  /*3fc0*/  ISETP.NE.AND.EX P0, PT, R9, RZ, PT, P0 ;  /* 0x000000ff0900720c */ /* 0x000fe40003f05300 */
[----:B-1----:R-:W-:-:S05]  /*3fd0*/  I2FP.F32.U32 R2, R10 ;  /* 0x0000000a00027245 */ /* 0x002fca0000201000 */
[----:B------:R-:W-:-:S04]  /*3fe0*/  FMUL R2, R2, UR4 ;  /* 0x0000000402027c20 */ /* 0x000fc80008400000 */
[----:B------:R1:W2:Y:S02]  /*3ff0*/  F2I.U32.TRUNC.NTZ R14, R2 ;  /* 0x00000002000e7305 */ /* 0x0002a4000020f000 */
[----:B---34-:R-:W-:Y:S05]  /*4000*/  @!P0 BRA `(.L_x_50) ;  /* 0x0000000000288947 */ /* 0x018fea0003800000 */
[----:B------:R-:W3:Y:S02]  /*4010*/  LDC R3, c[0x0][0x634] ;  /* 0x00018d00ff037b82 */ /* 0x000ee40000000800 */
[----:B---3--:R-:W-:-:S05]  /*4020*/  IADD3 R7, P0, R18, R3, RZ ;  /* 0x0000000312077210 */ /* 0x008fca0007f1e0ff */
[----:B------:R-:W-:-:S04]  /*4030*/  IMAD.X R11, RZ, RZ, R19, P0 ;  /* 0x000000ffff0b7224 */ /* 0x000fc800000e0613 */
[----:B-1----:R-:W-:-:S04]  /*4040*/  IMAD.WIDE.U32 R2, R11, R8, RZ ;  /* 0x000000080b027225 */ /* 0x002fc800078e00ff */
[----:B------:R-:W-:-:S04]  /*4050*/  IMAD.WIDE.U32 R4, P0, R7, R9, R2 ;  /* 0x0000000907047225 */ /* 0x000fc80007800002 */
[----:B------:R-:W-:-:S04]  /*4060*/  IMAD.WIDE.U32 R2, R7, R8, RZ ;  /* 0x0000000807027225 */ /* 0x000fc800078e00ff */
[----:B------:R-:W-:Y:S01]  /*4070*/  IMAD.X R7, RZ, RZ, RZ, P0 ;  /* 0x000000ffff077224 */ /* 0x000fe200000e06ff */
[----:B------:R-:W-:Y:S01]  /*4080*/  IADD3 RZ, P0, R3, R4, RZ ;  /* 0x0000000403ff7210 */ /* 0x000fe20007f1e0ff */
[----:B------:R-:W-:-:S04]  /*4090*/  IMAD.MOV.U32 R6, RZ, RZ, R5 ;  /* 0x000000ffff067224 */ /* 0x000fc800078e0005 */
[----:B------:R-:W-:-:S08]  /*40a0*/  IMAD.WIDE.U32.X R6, R11, R9, R6, P0 ;  /* 0x000000090b067225 */ /* 0x000fd000000e0406 */
.L_x_50:
[----:B------:R-:W3:Y:S01]  /*40b0*/  LDC.64 R26, c[0x0][0x640] ;  /* 0x00019000ff1a7b82 */ /* 0x000ee20000000a00 */
[-CC-:B------:R-:W-:Y:S01]  /*40c0*/  SHF.R.U64 R39, R6, R0.reuse, R7.reuse ;  /* 0x0000000006277219 */ /* 0x180fe20000001207 */
[----:B--2---:R-:W-:Y:S01]  /*40d0*/  IMAD.MOV R14, RZ, RZ, -R14 ;  /* 0x000000ffff0e7224 */ /* 0x004fe200078e0a0e */
[----:B------:R-:W-:Y:S01]  /*40e0*/  SHF.R.U32.HI R0, RZ, R0, R7 ;  /* 0x00000000ff007219 */ /* 0x000fe20000011607 */
[----:B------:R-:W-:Y:S01]  /*40f0*/  ULDC UR4, c[0x0][0x154] ;  /* 0x0000550000047ab9 */ /* 0x000fe20000000800 */
[----:B------:R-:W-:Y:S01]  /*4100*/  IADD3 R5, P0, RZ, -R39, RZ ;  /* 0x80000027ff057210 */ /* 0x000fe20007f1e0ff */
[----:B------:R-:W-:Y:S02]  /*4110*/  IMAD R15, R15, R14, R10 ;  /* 0x0000000e0f0f7224 */ /* 0x000fe400078e020a */
[----:B------:R-:W2:Y:S01]  /*4120*/  LDC R4, c[0x0][0x618] ;  /* 0x00018600ff047b82 */ /* 0x000ea20000000800 */
[----:B------:R-:W-:Y:S02]  /*4130*/  IMAD.MOV.U32 R7, RZ, RZ, 0x1 ;  /* 0x00000001ff077424 */ /* 0x000fe400078e00ff */
[----:B------:R-:W-:-:S04]  /*4140*/  IMAD.X R3, RZ, RZ, ~R0, P0 ;  /* 0x000000ffff037224 */ /* 0x000fc800000e0e00 */
[-C--:B0-----:R-:W-:Y:S01]  /*4150*/  IMAD R0, R3, R12.reuse, RZ ;  /* 0x0000000c03007224 */ /* 0x081fe200078e02ff */
[----:B------:R-:W0:Y:S01]  /*4160*/  LDC R6, c[0x0][0x608] ;  /* 0x00018200ff067b82 */ /* 0x000e220000000800 */
[----:B-1----:R-:W-:-:S04]  /*4170*/  IMAD.WIDE.U32 R2, R5, R12, R18 ;  /* 0x0000000c05027225 */ /* 0x002fc800078e0012 */
[----:B------:R-:W-:Y:S01]  /*4180*/  IMAD R5, R5, R13, R0 ;  /* 0x0000000d05057224 */ /* 0x000fe200078e0200 */
[----:B------:R-:W-:Y:S02]  /*4190*/  I2FP.F32.U32 R0, R20 ;  /* 0x0000001400007245 */ /* 0x000fe40000201000 */
[----:B------:R-:W1:Y:S01]  /*41a0*/  LDC R24, c[0x0][0x658] ;  /* 0x00019600ff187b82 */ /* 0x000e620000000800 */
[----:B------:R-:W-:Y:S01]  /*41b0*/  IMAD.IADD R3, R3, 0x1, R5 ;  /* 0x0000000103037824 */ /* 0x000fe200078e0205 */
[----:B---3--:R-:W-:Y:S01]  /*41c0*/  ISETP.NE.U32.AND P0, PT, R26, RZ, PT ;  /* 0x000000ff1a00720c */ /* 0x008fe20003f05070 */
[----:B------:R-:W-:Y:S01]  /*41d0*/  FMUL R0, R0, UR4 ;  /* 0x0000000400007c20 */ /* 0x000fe20008400000 */
[----:B------:R-:W-:Y:S02]  /*41e0*/  IMAD.MOV.U32 R5, RZ, RZ, -0x1 ;  /* 0xffffffffff057424 */ /* 0x000fe400078e00ff */
[----:B------:R-:W-:Y:S01]  /*41f0*/  ISETP.NE.AND.EX P0, PT, R27, RZ, PT, P0 ;  /* 0x000000ff1b00720c */ /* 0x000fe20003f05300 */
[----:B------:R3:W4:Y:S01]  /*4200*/  F2I.U32.TRUNC.NTZ R12, R0 ;  /* 0x00000000000c7305 */ /* 0x000722000020f000 */
[----:B------:R-:W3:Y:S01]  /*4210*/  LDC R13, c[0x0][0x148] ;  /* 0x00005200ff0d7b82 */ /* 0x000ee20000000800 */
[----:B--2---:R-:W-:-:S02]  /*4220*/  SHF.R.U64 R10, R2, R4, R3 ;  /* 0x00000004020a7219 */ /* 0x004fc40000001203 */
[----:B------:R-:W-:-:S05]  /*4230*/  SHF.R.U32.HI R3, RZ, R4, R3 ;  /* 0x00000004ff037219 */ /* 0x000fca0000011603 */
[----:B------:R-:W2:Y:S01]  /*4240*/  LDC R14, c[0x0][0x600] ;  /* 0x00018000ff0e7b82 */ /* 0x000ea20000000800 */
[-CC-:B0-----:R-:W-:Y:S02]  /*4250*/  SHF.R.U64 R8, R10, R6.reuse, R3.reuse ;  /* 0x000000060a087219 */ /* 0x181fe40000001203 */
[----:B------:R-:W-:-:S05]  /*4260*/  SHF.R.U32.HI R3, RZ, R6, R3 ;  /* 0x00000006ff037219 */ /* 0x000fca0000011603 */
[----:B------:R-:W0:Y:S01]  /*4270*/  LDC R25, c[0x0][0x648] ;  /* 0x00019200ff197b82 */ /* 0x000e220000000800 */
[-CC-:B-1----:R-:W-:Y:S02]  /*4280*/  SHF.R.U64 R11, R8, R24.reuse, R3.reuse ;  /* 0x00000018080b7219 */ /* 0x182fe40000001203 */
[-C--:B------:R-:W-:Y:S02]  /*4290*/  SHF.L.U32 R5, R5, R24.reuse, RZ ;  /* 0x0000001805057219 */ /* 0x080fe400000006ff */
[-C--:B------:R-:W-:Y:S01]  /*42a0*/  SHF.R.U32.HI R3, RZ, R24.reuse, R3 ;  /* 0x00000018ff037219 */ /* 0x080fe20000011603 */
[----:B------:R-:W-:Y:S01]  /*42b0*/  IMAD.MOV.U32 R2, RZ, RZ, R11 ;  /* 0x000000ffff027224 */ /* 0x000fe200078e000b */
[----:B------:R-:W-:Y:S01]  /*42c0*/  SHF.L.U32 R24, R7, R24, RZ ;  /* 0x0000001807187219 */ /* 0x000fe200000006ff */
[----:B------:R-:W1:Y:S01]  /*42d0*/  LDC R28, c[0x0][0x638] ;  /* 0x00018e00ff1c7b82 */ /* 0x000e620000000800 */
[----:B------:R-:W-:-:S07]  /*42e0*/  LOP3.LUT R21, RZ, R5, RZ, 0x33, !PT ;  /* 0x00000005ff157212 */ /* 0x000fce00078e33ff */
[----:B------:R-:W0:Y:S01]  /*42f0*/  LDC R29, c[0x0][0x610] ;  /* 0x00018400ff1d7b82 */ /* 0x000e220000000800 */
[----:B----4-:R-:W-:Y:S05]  /*4300*/  @!P0 BRA `(.L_x_51) ;  /* 0x0000000000288947 */ /* 0x010fea0003800000 */
[----:B---3--:R-:W3:Y:S02]  /*4310*/  LDC R0, c[0x0][0x64c] ;  /* 0x00019300ff007b82 */ /* 0x008ee40000000800 */
        /* <DEDUP_REMOVED lines=9> */
.L_x_51:
[----:B------:R-:W-:Y:S01]  /*43b0*/  ISETP.NE.AND P0, PT, R22, 0x1, PT ;  /* 0x000000011600780c */ /* 0x000fe20003f05270 */
[----:B--2---:R-:W-:Y:S01]  /*43c0*/  VIADD R5, R14, 0xffffffff ;  /* 0xffffffff0e057836 */ /* 0x004fe20000000000 */
[----:B0--3--:R-:W-:Y:S01]  /*43d0*/  SHF.R.U64 R0, R2, R25, R3 ;  /* 0x0000001902007219 */ /* 0x009fe20000001203 */
[----:B------:R-:W-:Y:S01]  /*43e0*/  IMAD.MOV R12, RZ, RZ, -R12 ;  /* 0x000000ffff0c7224 */ /* 0x000fe200078e0a0c */
[----:B------:R-:W-:Y:S01]  /*43f0*/  LOP3.LUT R3, R8, R21, RZ, 0xc0, !PT ;  /* 0x0000001508037212 */ /* 0x000fe200078ec0ff */
[----:B------:R-:W-:Y:S02]  /*4400*/  IMAD.MOV.U32 R4, RZ, RZ, 0x1 ;  /* 0x00000001ff047424 */ /* 0x000fe400078e00ff */
[----:B------:R-:W-:Y:S02]  /*4410*/  IMAD.MOV R2, RZ, RZ, -R0 ;  /* 0x000000ffff027224 */ /* 0x000fe400078e0a00 */
[----:B------:R-:W-:Y:S01]  /*4420*/  IMAD R0, R24, R0, R3 ;  /* 0x0000000018007224 */ /* 0x000fe200078e0203 */
[----:B------:R-:W-:Y:S01]  /*4430*/  LOP3.LUT R3, R10, R5, RZ, 0xc0, !PT ;  /* 0x000000050a037212 */ /* 0x000fe200078ec0ff */
[----:B-1----:R-:W-:-:S02]  /*4440*/  IMAD R2, R2, R28, R11 ;  /* 0x0000001c02027224 */ /* 0x002fc400078e020b */
[----:B------:R-:W-:Y:S02]  /*4450*/  @P0 IMAD R15, R13, R12, R20 ;  /* 0x0000000c0d0f0224 */ /* 0x000fe400078e0214 */
[----:B------:R-:W-:Y:S01]  /*4460*/  IMAD R3, R2, R14, R3 ;  /* 0x0000000e02037224 */ /* 0x000fe200078e0203 */
[----:B------:R-:W-:Y:S01]  /*4470*/  PRMT R2, R4, 0x7610, R2 ;  /* 0x0000761004027816 */ /* 0x000fe20000000002 */
[----:B------:R-:W-:-:S05]  /*4480*/  IMAD R0, R0, R29, R15 ;  /* 0x0000001d00007224 */ /* 0x000fca00078e020f */
[----:B------:R-:W-:Y:S02]  /*4490*/  SEL R40, R3, R0, !P0 ;  /* 0x0000000003287207 */ /* 0x000fe40004000000 */
[----:B------:R-:W-:-:S07]  /*44a0*/  SEL R0, R0, R3, !P0 ;  /* 0x0000000300007207 */ /* 0x000fce0004000000 */
.L_x_49:
[----:B------:R-:W-:Y:S01]  /*44b0*/  LOP3.LUT P0, RZ, R2, 0xff, RZ, 0xc0, !PT ;  /* 0x000000ff02ff7812 */ /* 0x000fe2000780c0ff */
[----:B------:R-:W-:-:S12]  /*44c0*/  IMAD.MOV.U32 R38, RZ, RZ, R0 ;  /* 0x000000ffff267224 */ /* 0x000fd800078e0000 */
[----:B------:R-:W-:Y:S05]  /*44d0*/  @P0 BRA `(.L_x_52) ;  /* 0xffffffc800880947 */ /* 0x000fea000383ffff */
[----:B------:R-:W-:Y:S05]  /*44e0*/  EXIT ;  /* 0x000000000000794d */ /* 0x000fea0003800000 */
.L_x_3:
[----:B0-----:R-:W-:Y:S01]  /*44f0*/  ULDC.64 UR4, c[0x0][0x650] ;  /* 0x0001940000047ab9 */ /* 0x001fe20000000a00 */
        /* <DEDUP_REMOVED lines=25> */
.L_x_54:
[-CC-:B------:R-:W-:Y:S01]  /*4690*/  SHF.R.U64 R13, R10, R14.reuse, R11.reuse ;  /* 0x0000000e0a0d7219 */ /* 0x180fe2000000120b */
[----:B------:R-:W0:Y:S01]  /*46a0*/  LDC R12, c[0x0][0x618] ;  /* 0x00018600ff0c7b82 */ /* 0x000e220000000800 */
[----:B------:R-:W-:Y:S01]  /*46b0*/  SHF.R.U32.HI R3, RZ, R14, R11 ;  /* 0x0000000eff037219 */ /* 0x000fe2000001160b */
[----:B------:R-:W-:Y:S01]  /*46c0*/  ULDC UR4, c[0x0][0x150] ;  /* 0x0000540000047ab9 */ /* 0x000fe20000000800 */
[----:B------:R-:W-:Y:S02]  /*46d0*/  IADD3 R5, P0, RZ, -R13, RZ ;  /* 0x8000000dff057210 */ /* 0x000fe40007f1e0ff */
[----:B------:R-:W-:-:S03]  /*46e0*/  I2FP.F32.U32 R6, R2 ;  /* 0x0000000200067245 */ /* 0x000fc60000201000 */
[----:B------:R-:W1:Y:S01]  /*46f0*/  LDC.64 R26, c[0x0][0x640] ;  /* 0x00019000ff1a7b82 */ /* 0x000e620000000a00 */
[----:B------:R-:W-:Y:S02]  /*4700*/  IMAD.X R3, RZ, RZ, ~R3, P0 ;  /* 0x000000ffff037224 */ /* 0x000fe400000e0e03 */
[----:B------:R-:W-:Y:S01]  /*4710*/  FMUL R9, R6, UR4 ;  /* 0x0000000406097c20 */ /* 0x000fe20008400000 */
[----:B------:R-:W-:Y:S01]  /*4720*/  IMAD.WIDE.U32 R6, R5, R20, R18 ;  /* 0x0000001405067225 */ /* 0x000fe200078e0012 */
[----:B------:R-:W-:-:S03]  /*4730*/  ULDC UR4, c[0x0][0x154] ;  /* 0x0000550000047ab9 */ /* 0x000fc60000000800 */
[----:B------:R-:W-:Y:S01]  /*4740*/  IMAD R8, R3, R20, RZ ;  /* 0x0000001403087224 */ /* 0x000fe200078e02ff */
[----:B------:R-:W2:Y:S01]  /*4750*/  LDC R11, c[0x0][0x144] ;  /* 0x00005100ff0b7b82 */ /* 0x000ea20000000800 */
[----:B------:R-:W3:Y:S02]  /*4760*/  F2I.U32.TRUNC.NTZ R9, R9 ;  /* 0x0000000900097305 */ /* 0x000ee4000020f000 */
[----:B------:R-:W-:Y:S02]  /*4770*/  IMAD R3, R5, R21, R8 ;  /* 0x0000001505037224 */ /* 0x000fe400078e0208 */
[----:B------:R-:W-:Y:S02]  /*4780*/  IMAD.MOV.U32 R8, RZ, RZ, 0x1 ;  /* 0x00000001ff087424 */ /* 0x000fe400078e00ff */
[----:B------:R-:W-:Y:S01]  /*4790*/  IMAD.IADD R3, R7, 0x1, R3 ;  /* 0x0000000107037824 */ /* 0x000fe200078e0203 */
[----:B------:R-:W4:Y:S04]  /*47a0*/  LDC R14, c[0x0][0x608] ;  /* 0x00018200ff0e7b82 */ /* 0x000f280000000800 */
[----:B0-----:R-:W-:-:S02]  /*47b0*/  SHF.R.U64 R10, R6, R12, R3 ;  /* 0x0000000c060a7219 */ /* 0x001fc40000001203 */
[----:B------:R-:W-:Y:S02]  /*47c0*/  I2FP.F32.U32 R6, R4 ;  /* 0x0000000400067245 */ /* 0x000fe40000201000 */
[----:B------:R-:W0:Y:S01]  /*47d0*/  LDC R23, c[0x0][0x658] ;  /* 0x00019600ff177b82 */ /* 0x000e220000000800 */
[----:B-1----:R-:W-:Y:S01]  /*47e0*/  ISETP.NE.U32.AND P0, PT, R26, RZ, PT ;  /* 0x000000ff1a00720c */ /* 0x002fe20003f05070 */
[----:B---3--:R-:W-:Y:S01]  /*47f0*/  IMAD.MOV R5, RZ, RZ, -R9 ;  /* 0x000000ffff057224 */ /* 0x008fe200078e0a09 */
[----:B------:R-:W-:Y:S01]  /*4800*/  SHF.R.U32.HI R3, RZ, R12, R3 ;  /* 0x0000000cff037219 */ /* 0x000fe20000011603 */
[----:B------:R-:W-:Y:S01]  /*4810*/  FMUL R6, R6, UR4 ;  /* 0x0000000406067c20 */ /* 0x000fe20008400000 */
[----:B------:R-:W-:Y:S01]  /*4820*/  ISETP.NE.AND.EX P0, PT, R27, RZ, PT, P0 ;  /* 0x000000ff1b00720c */ /* 0x000fe20003f05300 */
[----:B------:R-:W-:Y:S02]  /*4830*/  IMAD.MOV.U32 R12, RZ, RZ, -0x1 ;  /* 0xffffffffff0c7424 */ /* 0x000fe400078e00ff */
[----:B------:R-:W1:Y:S01]  /*4840*/  LDC R21, c[0x0][0x148] ;  /* 0x00005200ff157b82 */ /* 0x000e620000000800 */
[----:B--2---:R-:W-:-:S07]  /*4850*/  IMAD R24, R11, R5, R2 ;  /* 0x000000050b187224 */ /* 0x004fce00078e0202 */
[----:B------:R-:W2:Y:S01]  /*4860*/  LDC R20, c[0x0][0x600] ;  /* 0x00018000ff147b82 */ /* 0x000ea20000000800 */
[-CC-:B----4-:R-:W-:Y:S02]  /*4870*/  SHF.R.U64 R15, R10, R14.reuse, R3.reuse ;  /* 0x0000000e0a0f7219 */ /* 0x190fe40000001203 */
[----:B------:R-:W-:Y:S02]  /*4880*/  SHF.R.U32.HI R2, RZ, R14, R3 ;  /* 0x0000000eff027219 */ /* 0x000fe40000011603 */
[----:B------:R3:W4:Y:S03]  /*4890*/  F2I.U32.TRUNC.NTZ R14, R6 ;  /* 0x00000006000e7305 */ /* 0x000726000020f000 */
[----:B------:R-:W1:Y:S01]  /*48a0*/  LDC R25, c[0x0][0x648] ;  /* 0x00019200ff197b82 */ /* 0x000e620000000800 */
[-C--:B0-----:R-:W-:Y:S02]  /*48b0*/  SHF.L.U32 R5, R12, R23.reuse, RZ ;  /* 0x000000170c057219 */ /* 0x081fe400000006ff */
[----:B------:R-:W-:-:S02]  /*48c0*/  SHF.R.U64 R12, R15, R23, R2 ;  /* 0x000000170f0c7219 */ /* 0x000fc40000001202 */
[-C--:B------:R-:W-:Y:S02]  /*48d0*/  SHF.R.U32.HI R3, RZ, R23.reuse, R2 ;  /* 0x00000017ff037219 */ /* 0x080fe40000011602 */
[----:B------:R-:W-:Y:S01]  /*48e0*/  SHF.L.U32 R23, R8, R23, RZ ;  /* 0x0000001708177219 */ /* 0x000fe200000006ff */
[----:B------:R-:W0:Y:S01]  /*48f0*/  LDC R28, c[0x0][0x638] ;  /* 0x00018e00ff1c7b82 */ /* 0x000e220000000800 */
[----:B------:R-:W-:Y:S01]  /*4900*/  LOP3.LUT R30, RZ, R5, RZ, 0x33, !PT ;  /* 0x00000005ff1e7212 */ /* 0x000fe200078e33ff */
[----:B------:R-:W-:-:S06]  /*4910*/  IMAD.MOV.U32 R2, RZ, RZ, R12 ;  /* 0x000000ffff027224 */ /* 0x000fcc00078e000c */
[----:B------:R-:W0:Y:S01]  /*4920*/  LDC R29, c[0x0][0x610] ;  /* 0x00018400ff1d7b82 */ /* 0x000e220000000800 */
[----:B---34-:R-:W-:Y:S05]  /*4930*/  @!P0 BRA `(.L_x_55) ;  /* 0x0000000000288947 */ /* 0x018fea0003800000 */
        /* <DEDUP_REMOVED lines=10> */
.L_x_55:
[----:B------:R-:W-:Y:S01]  /*49e0*/  ISETP.NE.AND P0, PT, R22, 0x1, PT ;  /* 0x000000011600780c */ /* 0x000fe20003f05270 */
[----:B--2---:R-:W-:Y:S01]  /*49f0*/  VIADD R9, R20, 0xffffffff ;  /* 0xffffffff14097836 */ /* 0x004fe20000000000 */
[----:B-1----:R-:W-:Y:S01]  /*4a00*/  SHF.R.U64 R3, R2, R25, R3 ;  /* 0x0000001902037219 */ /* 0x002fe20000001203 */
[----:B------:R-:W-:Y:S01]  /*4a10*/  IMAD.MOV R14, RZ, RZ, -R14 ;  /* 0x000000ffff0e7224 */ /* 0x000fe200078e0a0e */
[----:B------:R-:W-:Y:S01]  /*4a20*/  LOP3.LUT R2, R15, R30, RZ, 0xc0, !PT ;  /* 0x0000001e0f027212 */ /* 0x000fe200078ec0ff */
[----:B------:R-:W-:Y:S02]  /*4a30*/  IMAD.MOV.U32 R6, RZ, RZ, R13 ;  /* 0x000000ffff067224 */ /* 0x000fe400078e000d */
[----:B------:R-:W-:Y:S02]  /*4a40*/  IMAD.MOV R5, RZ, RZ, -R3 ;  /* 0x000000ffff057224 */ /* 0x000fe400078e0a03 */
[----:B------:R-:W-:Y:S01]  /*4a50*/  IMAD R7, R23, R3, R2 ;  /* 0x0000000317077224 */ /* 0x000fe200078e0202 */
[----:B------:R-:W-:Y:S01]  /*4a60*/  LOP3.LUT R3, R10, R9, RZ, 0xc0, !PT ;  /* 0x000000090a037212 */ /* 0x000fe200078ec0ff */
[----:B0-----:R-:W-:-:S02]  /*4a70*/  IMAD R2, R5, R28, R12 ;  /* 0x0000001c05027224 */ /* 0x001fc400078e020c */
[----:B------:R-:W-:Y:S02]  /*4a80*/  @P0 IMAD R24, R21, R14, R4 ;  /* 0x0000000e15180224 */ /* 0x000fe400078e0204 */
[----:B------:R-:W-:Y:S02]  /*4a90*/  IMAD R2, R2, R20, R3 ;  /* 0x0000001402027224 */ /* 0x000fe400078e0203 */
[----:B------:R-:W-:Y:S02]  /*4aa0*/  IMAD R7, R7, R29, R24 ;  /* 0x0000001d07077224 */ /* 0x000fe400078e0218 */
[----:B------:R-:W-:-:S03]  /*4ab0*/  IMAD.MOV.U32 R5, RZ, RZ, 0x1 ;  /* 0x00000001ff057424 */ /* 0x000fc600078e00ff */
[----:B------:R-:W-:Y:S02]  /*4ac0*/  SEL R12, R2, R7, !P0 ;  /* 0x00000007020c7207 */ /* 0x000fe40004000000 */
[----:B------:R-:W-:-:S07]  /*4ad0*/  SEL R7, R7, R2, !P0 ;  /* 0x0000000207077207 */ /* 0x000fce0004000000 */
.L_x_53:
[----:B------:R-:W-:-:S08]  /*4ae0*/  NOP ;  /* 0x0000000000007918 */ /* 0x000fd00000000000 */
[----:B------:R-:W0:-:S00]  /*4af0*/  USETMAXREG.DEALLOC.CTAPOOL 0x28 ;  /* 0x00000028000079c8 */ /* 0x000e0000080e0500 */
[----:B0-----:R-:W-:-:S13]  /*4b00*/  ISETP.NE.AND P0, PT, R0, RZ, PT ;  /* 0x000000ff0000720c */ /* 0x001fda0003f05270 */
[----:B------:R-:W-:Y:S05]  /*4b10*/  @P0 EXIT ;  /* 0x000000000000094d */ /* 0x000fea0003800000 */
[----:B------:R-:W-:Y:S01]  /*4b20*/  LOP3.LUT P0, RZ, R5, 0xff, RZ, 0xc0, !PT ;  /* 0x000000ff05ff7812 */ /* 0x000fe2000780c0ff */
[----:B------:R-:W-:Y:S02]  /*4b30*/  IMAD.MOV.U32 R0, RZ, RZ, 0x1 ;  /* 0x00000001ff007424 */ /* 0x000fe400078e00ff */
[----:B------:R-:W-:-:S10]  /*4b40*/  IMAD.MOV.U32 R11, RZ, RZ, RZ ;  /* 0x000000ffff0b7224 */ /* 0x000fd400078e00ff */
[----:B------:R-:W-:Y:S05]  /*4b50*/  @!P0 BRA `(.L_x_56) ;  /* 0x0000000c005c8947 */ /* 0x000fea0003800000 */
[----:B------:R-:W0:Y:S01]  /*4b60*/  LDC R0, c[0x0][0x28c] ;  /* 0x0000a300ff007b82 */ /* 0x000e220000000800 */
[----:B------:R-:W-:Y:S01]  /*4b70*/  BSSY B0, `(.L_x_56) ;  /* 0x00000d5000007945 */ /* 0x000fe20003800000 */
[----:B------:R-:W-:Y:S01]  /*4b80*/  IMAD.MOV.U32 R10, RZ, RZ, 0x1 ;  /* 0x00000001ff0a7424 */ /* 0x000fe200078e00ff */
[----:B------:R-:W-:Y:S01]  /*4b90*/  LOP3.LUT R9, R17, 0x2, RZ, 0xfc, !PT ;  /* 0x0000000211097812 */ /* 0x000fe200078efcff */
[----:B------:R-:W-:Y:S01]  /*4ba0*/  IMAD.MOV.U32 R11, RZ, RZ, RZ ;  /* 0x000000ffff0b7224 */ /* 0x000fe200078e00ff */
[----:B------:R-:W-:Y:S01]  /*4bb0*/  ULDC UR4, c[0x0][0x600] ;  /* 0x0001800000047ab9 */ /* 0x000fe20000000800 */
[----:B------:R-:W-:Y:S01]  /*4bc0*/  ULDC.64 UR22, c[0x0][0x198] ;  /* 0x0000660000167ab9 */ /* 0x000fe20000000a00 */
[----:B------:R-:W-:Y:S01]  /*4bd0*/  UIADD3 UR4, UR4, -0x1, URZ ;  /* 0xffffffff04047890 */ /* 0x000fe2000fffe03f */
[----:B0-----:R-:W-:-:S05]  /*4be0*/  VIADD R0, R0, 0x7f ;  /* 0x0000007f00007836 */ /* 0x001fca0000000000 */
[----:B------:R-:W-:-:S04]  /*4bf0*/  SHF.R.S32.HI R3, RZ, 0x1f, R0 ;  /* 0x0000001fff037819 */ /* 0x000fc80000011400 */
[----:B------:R-:W-:Y:S01]  /*4c00*/  LEA.HI R3, R3, R0, RZ, 0x7 ;  /* 0x0000000003037211 */ /* 0x000fe200078f38ff */
[----:B------:R-:W-:-:S03]  /*4c10*/  IMAD.MOV.U32 R0, RZ, RZ, 0x1 ;  /* 0x00000001ff007424 */ /* 0x000fc600078e00ff */
[----:B------:R-:W-:-:S07]  /*4c20*/  SHF.R.S32.HI R8, RZ, 0x7, R3 ;  /* 0x00000007ff087819 */ /* 0x000fce0000011403 */
.L_x_68:
[----:B------:R-:W-:-:S03]  /*4c30*/  UMOV UR5, 0xffffffff ;  /* 0xffffffff00057882 */ /* 0x000fc60000000000 */
[----:B------:R-:W-:Y:S05]  /*4c40*/  BRA.DIV UR5, `(.L_x_57) ;  /* 0x0000000e05c47947 */ /* 0x000fea000b800000 */
[----:B------:R-:W-:-:S13]  /*4c50*/  ELECT P6, URZ, PT ;  /* 0x00000000003f782f */ /* 0x000fda00038c0000 */
.L_x_77:
[----:B------:R-:W0:Y:S01]  /*4c60*/  LDC R2, c[0x0][0x28c] ;  /* 0x0000a300ff027b82 */ /* 0x000e220000000800 */
[----:B------:R-:W-:Y:S01]  /*4c70*/  BSSY B1, `(.L_x_58) ;  /* 0x0000046000017945 */ /* 0x000fe20003800000 */
[----:B0-----:R-:W-:-:S13]  /*4c80*/  ISETP.LT.OR P6, PT, R2, 0x1, !P6 ;  /* 0x000000010200780c */ /* 0x001fda00077c1670 */
[----:B------:R-:W-:Y:S05]  /*4c90*/  @P6 BRA `(.L_x_59) ;  /* 0x00000004000c6947 */ /* 0x000fea0003800000 */
[----:B------:R-:W-:Y:S02]  /*4ca0*/  IMAD R7, R7, 0x180, RZ ;  /* 0x0000018007077824 */ /* 0x000fe400078e02ff */
[----:B------:R-:W-:Y:S02]  /*4cb0*/  IMAD.SHL.U32 R12, R12, 0x8, RZ ;  /* 0x000000080c0c7824 */ /* 0x000fe400078e00ff */
[----:B------:R-:W-:Y:S02]  /*4cc0*/  VIADD R15, R8, 0x1 ;  /* 0x00000001080f7836 */ /* 0x000fe40000000000 */
[----:B------:R-:W-:Y:S02]  /*4cd0*/  IMAD.MOV.U32 R20, RZ, RZ, RZ ;  /* 0x000000ffff147224 */ /* 0x000fe400078e00ff */
[----:B------:R-:W-:Y:S02]  /*4ce0*/  IMAD.MOV.U32 R2, RZ, RZ, R0 ;  /* 0x000000ffff027224 */ /* 0x000fe400078e0000 */
[----:B------:R-:W-:-:S07]  /*4cf0*/  IMAD.MOV.U32 R3, RZ, RZ, R11 ;  /* 0x000000ffff037224 */ /* 0x000fce00078e000b */
.L_x_63:
[----:B------:R-:W0:Y:S01]  /*4d00*/  S2R R5, SR_CgaCtaId ;  /* 0x0000000000057919 */ /* 0x000e220000008800 */
[----:B------:R-:W-:Y:S02]  /*4d10*/  MOV R4, 0x400 ;  /* 0x0000040000047802 */ /* 0x000fe40000000f00 */
[----:B------:R-:W-:Y:S02]  /*4d20*/  LOP3.LUT P0, RZ, R16, 0x7f, RZ, 0xc0, !PT ;  /* 0x0000007f10ff7812 */ /* 0x000fe4000780c0ff */
[----:B0-----:R-:W-:Y:S02]  /*4d30*/  LEA R14, R5, R4, 0x18 ;  /* 0x00000004050e7211 */ /* 0x001fe400078ec0ff */
[----:B------:R-:W-:-:S09]  /*4d40*/  SHF.L.U32 R4, R2, 0x1f, RZ ;  /* 0x0000001f02047819 */ /* 0x000fd200000006ff */
[----:B------:R-:W0:Y:S01]  /*4d50*/  @!P0 LDC R5, c[0x0][0x500] ;  /* 0x00014000ff058b82 */ /* 0x000e220000000800 */
[----:B------:R-:W-:-:S04]  /*4d60*/  IMAD R13, R3, 0x8, R14 ;  /* 0x00000008030d7824 */ /* 0x000fc800078e020e */
[----:B------:R-:W1:Y:S02]  /*4d70*/  SYNCS.PHASECHK.TRANS64.TRYWAIT P1, [R13+URZ+0x10], R4 ;  /* 0x000010040d0075a7 */ /* 0x000e64000802017f */
[----:B-1----:R-:W-:Y:S05]  /*4d80*/  @!P1 BRA `(.L_x_60) ;  /* 0x0000000c00949947 */ /* 0x002fea0003800000 */
.L_x_78:
[----:B-1----:R-:W-:Y:S01]  /*4d90*/  PRMT R4, R9, 0x9910, RZ ;  /* 0x0000991009047816 */ /* 0x002fe200000000ff */
[----:B0-----:R0:W-:Y:S03]  /*4da0*/  @!P0 SYNCS.ARRIVE.TRANS64 RZ, [R13+URZ], R5 ;  /* 0x000000050dff89a7 */ /* 0x0011e6000800003f */
[----:B------:R-:W-:-:S13]  /*4db0*/  ISETP.NE.AND P1, PT, R4, 0x2, PT ;  /* 0x000000020400780c */ /* 0x000fda0003f25270 */
[----:B0-----:R-:W-:Y:S05]  /*4dc0*/  @P1 BRA `(.L_x_61) ;  /* 0x0000000000041947 */ /* 0x001fea0003800000 */
[----:B------:R-:W-:Y:S01]  /*4dd0*/  BPT.TRAP 0x1 ;  /* 0x000000040000795c */ /* 0x000fe20000300000 */
.L_x_61:
[----:B------:R-:W-:-:S04]  /*4de0*/  LOP3.LUT P1, RZ, R16, 0x1f, RZ, 0xc0, !PT ;  /* 0x0000001f10ff7812 */ /* 0x000fc8000782c0ff */
[----:B------:R-:W-:-:S13]  /*4df0*/  PLOP3.LUT P0, PT, P1, P0, PT, 0x8a, 0x0 ;  /* 0x000000000000781c */ /* 0x000fda0000f01172 */
[----:B------:R-:W-:Y:S05]  /*4e00*/  @P0 BRA `(.L_x_62) ;  /* 0x0000000000040947 */ /* 0x000fea0003800000 */
[----:B------:R-:W-:Y:S01]  /*4e10*/  BPT.TRAP 0x1 ;  /* 0x000000040000795c */ /* 0x000fe20000300000 */
.L_x_62:
[C-C-:B------:R-:W-:Y:S01]  /*4e20*/  IMAD R4, R3.reuse, 0x18000, R14.reuse ;  /* 0x0001800003047824 */ /* 0x140fe200078e020e */
[----:B------:R-:W-:Y:S01]  /*4e30*/  R2UR UR34, R20 ;  /* 0x00000000142272ca */ /* 0x000fe200000e0000 */
[----:B------:R-:W-:Y:S01]  /*4e40*/  IMAD R14, R3, 0x800, R14 ;  /* 0x00000800030e7824 */ /* 0x000fe200078e020e */
[----:B------:R-:W-:Y:S01]  /*4e50*/  R2UR UR33, R13 ;  /* 0x000000000d2172ca */ /* 0x000fe200000e0000 */
[----:B------:R-:W-:Y:S01]  /*4e60*/  VIADD R15, R15, 0xffffffff ;  /* 0xffffffff0f0f7836 */ /* 0x000fe20000000000 */
[----:B------:R-:W-:Y:S01]  /*4e70*/  R2UR UR24, R4 ;  /* 0x00000000041872ca */ /* 0x000fe200000e0000 */
[----:B------:R-:W-:Y:S01]  /*4e80*/  UIADD3 UR6, UP0, UR22, 0xf0, URZ ;  /* 0x000000f016067890 */ /* 0x000fe2000ff1e03f */
[----:B------:R-:W-:Y:S01]  /*4e90*/  R2UR UR8, R14 ;  /* 0x000000000e0872ca */ /* 0x000fe200000e0000 */
[----:B------:R-:W-:Y:S01]  /*4ea0*/  UIADD3 UR30, UP1, UR22, 0x1f0, URZ ;  /* 0x000001f0161e7890 */ /* 0x000fe2000ff3e03f */
[----:B------:R-:W-:Y:S01]  /*4eb0*/  R2UR UR36, R6 ;  /* 0x00000000062472ca */ /* 0x000fe200000e0000 */
[----:B------:R-:W-:Y:S01]  /*4ec0*/  UIADD3.X UR7, URZ, UR23, URZ, UP0, !UPT ;  /* 0x000000173f077290 */ /* 0x000fe200087fe43f */
[----:B------:R-:W-:Y:S01]  /*4ed0*/  R2UR UR35, R7 ;  /* 0x00000000072372ca */ /* 0x000fe200000e0000 */
[----:B------:R-:W-:Y:S01]  /*4ee0*/  UIADD3.X UR31, URZ, UR23, URZ, UP1, !UPT ;  /* 0x000000173f1f7290 */ /* 0x000fe20008ffe43f */
[----:B------:R-:W-:Y:S01]  /*4ef0*/  R2UR UR19, R12 ;  /* 0x000000000c1372ca */ /* 0x000fe200000e0000 */
[----:B------:R-:W-:Y:S01]  /*4f00*/  UIADD3 UR26, UR34, 0x40, URZ ;  /* 0x00000040221a7890 */ /* 0x000fe2000fffe03f */
[----:B------:R-:W-:Y:S01]  /*4f10*/  ISETP.GT.AND P1, PT, R15, 0x1, PT ;  /* 0x000000010f00780c */ /* 0x000fe20003f24270 */
[----:B------:R-:W-:Y:S01]  /*4f20*/  VIADD R3, R3, 0x1 ;  /* 0x0000000103037836 */ /* 0x000fe20000000000 */
[----:B------:R-:W-:Y:S01]  /*4f30*/  UMOV UR14, 0x0 ;  /* 0x00000000000e7882 */ /* 0x000fe20000000000 */
[----:B------:R-:W-:Y:S01]  /*4f40*/  UIADD3 UR32, UR24, 0x100, URZ ;  /* 0x0000010018207890 */ /* 0x000fe2000fffe03f */
[----:B------:R-:W-:Y:S01]  /*4f50*/  VIADD R20, R20, 0x80 ;  /* 0x0000008014147836 */ /* 0x000fe20000000000 */
[----:B------:R-:W-:Y:S01]  /*4f60*/  UIADD3 UR24, UR24, 0xc100, URZ ;  /* 0x0000c10018187890 */ /* 0x000fe2000fffe03f */
[----:B------:R-:W-:Y:S01]  /*4f70*/  ISETP.NE.AND P0, PT, R3, 0x2, PT ;  /* 0x000000020300780c */ /* 0x000fe20003f05270 */
[----:B------:R-:W-:-:S02]  /*4f80*/  UIADD3 UR16, UR8, 0x30100, URZ ;  /* 0x0003010008107890 */ /* 0x000fc4000fffe03f */
[----:B------:R-:W-:Y:S01]  /*4f90*/  UIADD3 UR8, UR8, 0x30500, URZ ;  /* 0x0003050008087890 */ /* 0x000fe2000fffe03f */
[----:B------:R-:W-:Y:S01]  /*4fa0*/  SEL R5, RZ, 0x1, P0 ;  /* 0x00000001ff057807 */ /* 0x000fe20000000000 */
[----:B------:R-:W-:Y:S01]  /*4fb0*/  UMOV UR15, 0x10000000 ;  /* 0x10000000000f7882 */ /* 0x000fe20000000000 */
[----:B------:R-:W-:Y:S01]  /*4fc0*/  UMOV UR25, UR33 ;  /* 0x0000002100197c82 */ /* 0x000fe20008000000 */
[----:B------:R-:W-:Y:S01]  /*4fd0*/  UMOV UR28, UR36 ;  /* 0x00000024001c7c82 */ /* 0x000fe20008000000 */
[----:B------:R-:W-:Y:S01]  /*4fe0*/  UMOV UR27, UR35 ;  /* 0x00000023001b7c82 */ /* 0x000fe20008000000 */
[----:B------:R-:W-:Y:S01]  /*4ff0*/  UMOV UR17, UR33 ;  /* 0x0000002100117c82 */ /* 0x000fe20008000000 */
[----:B------:R-:W-:Y:S01]  /*5000*/  UMOV UR18, UR34 ;  /* 0x0000002200127c82 */ /* 0x000fe20008000000 */
[----:B------:R-:W-:Y:S01]  /*5010*/  UMOV UR20, UR36 ;  /* 0x0000002400147c82 */ /* 0x000fe20008000000 */
[----:B------:R0:W-:Y:S01]  /*5020*/  UTMALDG.3D [UR32], [UR6], desc[UR14] ;  /* 0x00000e20060075b4 */ /* 0x0001e20008011000 */
[----:B------:R-:W-:Y:S01]  /*5030*/  UMOV UR9, UR33 ;  /* 0x0000002100097c82 */ /* 0x000fe20008000000 */
[----:B------:R-:W-:Y:S01]  /*5040*/  UMOV UR11, UR19 ;  /* 0x00000013000b7c82 */ /* 0x000fe20008000000 */
[----:B------:R-:W-:Y:S01]  /*5050*/  UMOV UR12, UR36 ;  /* 0x00000024000c7c82 */ /* 0x000fe20008000000 */
[----:B------:R-:W-:Y:S01]  /*5060*/  UMOV UR10, UR26 ;  /* 0x0000001a000a7c82 */ /* 0x000fe20008000000 */
[----:B------:R-:W-:-:S02]  /*5070*/  LOP3.LUT R2, R2, R5, RZ, 0x3c, !PT ;  /* 0x0000000502027212 */ /* 0x000fc400078e3cff */
[----:B------:R-:W-:Y:S01]  /*5080*/  SEL R3, R3, RZ, P0 ;  /* 0x000000ff03037207 */ /* 0x000fe20000000000 */
[----:B------:R0:W-:Y:S01]  /*5090*/  UTMALDG.3D [UR24], [UR6], desc[UR14] ;  /* 0x00000e18060075b4 */ /* 0x0001e20008011000 */
[----:B------:R0:W-:Y:S01]  /*50a0*/  UTMALDG.3D [UR16], [UR30], desc[UR14] ;  /* 0x00000e101e0075b4 */ /* 0x0001e20008011000 */
[----:B------:R0:W-:Y:S02]  /*50b0*/  UTMALDG.3D [UR8], [UR30], desc[UR14] ;  /* 0x00000e081e0075b4 */ /* 0x0001e40008011000 */
[----:B0-----:R-:W-:Y:S05]  /*50c0*/  @P1 BRA `(.L_x_63) ;  /* 0xfffffffc000c1947 */ /* 0x001fea000383ffff */
.L_x_59:
[----:B------:R-:W-:Y:S05]  /*50d0*/  BSYNC B1 ;  /* 0x0000000000017941 */ /* 0x000fea0003800000 */
.L_x_58:
[----:B------:R-:W-:Y:S01]  /*50e0*/  LOP3.LUT P2, RZ, R10, 0xff, RZ, 0xc0, !PT ;  /* 0x000000ff0aff7812 */ /* 0x000fe2000784c0ff */
[----:B------:R-:W-:Y:S01]  /*50f0*/  ULDC UR6, c[0x0][0xc] ;  /* 0x0000030000067ab9 */ /* 0x000fe20000000800 */
[----:B------:R-:W-:Y:S01]  /*5100*/  ULDC UR7, c[0x0][0x10] ;  /* 0x0000040000077ab9 */ /* 0x000fe20000000800 */
[----:B------:R-:W0:Y:S01]  /*5110*/  LDC R3, c[0x0][0x14] ;  /* 0x00000500ff037b82 */ /* 0x000e220000000800 */
[----:B------:R-:W-:Y:S01]  /*5120*/  IMAD.IADD R11, R8, 0x1, R11 ;  /* 0x00000001080b7824 */ /* 0x000fe200078e020b */
[----:B------:R-:W-:Y:S01]  /*5130*/  UIMAD.WIDE.U32 UR6, UR6, UR7, URZ ;  /* 0x00000007060672a5 */ /* 0x000fe2000f8e003f */
[----:B------:R-:W-:Y:S01]  /*5140*/  BSSY B1, `(.L_x_64) ;  /* 0x0000075000017945 */ /* 0x000fe20003800000 */
[----:B------:R-:W-:Y:S01]  /*5150*/  IMAD.MOV.U32 R7, RZ, RZ, -0x1 ;  /* 0xffffffffff077424 */ /* 0x000fe200078e00ff */
[----:B------:R-:W-:Y:S01]  /*5160*/  PRMT R10, RZ, 0x7610, R10 ;  /* 0x00007610ff0a7816 */ /* 0x000fe2000000000a */
[----:B------:R-:W-:Y:S01]  /*5170*/  IMAD.MOV.U32 R12, RZ, RZ, -0x1 ;  /* 0xffffffffff0c7424 */ /* 0x000fe200078e00ff */
[----:B------:R-:W-:Y:S01]  /*5180*/  ISETP.GT.U32.AND P0, PT, R11, 0x1, PT ;  /* 0x000000010b00780c */ /* 0x000fe20003f04070 */
[----:B------:R-:W-:Y:S01]  /*5190*/  IMAD.MOV.U32 R6, RZ, RZ, -0x1 ;  /* 0xffffffffff067424 */ /* 0x000fe200078e00ff */
[----:B------:R-:W-:Y:S01]  /*51a0*/  SHF.R.U32.HI R2, RZ, 0x1, R11 ;  /* 0x00000001ff027819 */ /* 0x000fe2000001160b */
[----:B------:R-:W1:Y:S01]  /*51b0*/  @P2 S2R R5, SR_CgaCtaId ;  /* 0x0000000000052919 */ /* 0x000e620000008800 */
[----:B------:R-:W-:-:S02]  /*51c0*/  @P2 MOV R4, 0x400 ;  /* 0x0000040000042802 */ /* 0x000fc40000000f00 */
[----:B------:R-:W-:Y:S02]  /*51d0*/  ISETP.LT.U32.AND P0, PT, R8, 0x2, P0 ;  /* 0x000000020800780c */ /* 0x000fe40000701070 */
[----:B------:R-:W-:Y:S02]  /*51e0*/  LOP3.LUT R2, R2, 0x1, RZ, 0xc0, !PT ;  /* 0x0000000102027812 */ /* 0x000fe400078ec0ff */
[----:B------:R-:W-:Y:S02]  /*51f0*/  LOP3.LUT R11, R11, 0x1, RZ, 0xc0, !PT ;  /* 0x000000010b0b7812 */ /* 0x000fe400078ec0ff */
[----:B------:R-:W-:-:S04]  /*5200*/  ISETP.NE.U32.AND P1, PT, R2, 0x1, PT ;  /* 0x000000010200780c */ /* 0x000fc80003f25070 */
[----:B------:R-:W-:Y:S01]  /*5210*/  ISETP.GT.U32.AND P1, PT, R8, 0x1, !P1 ;  /* 0x000000010800780c */ /* 0x000fe20004f24070 */
[----:B0-----:R-:W-:-:S03]  /*5220*/  IMAD.WIDE.U32 R18, R3, UR6, R18 ;  /* 0x0000000603127c25 */ /* 0x001fc6000f8e0012 */
[----:B------:R-:W-:Y:S02]  /*5230*/  SEL R2, RZ, 0x1, !P1 ;  /* 0x00000001ff027807 */ /* 0x000fe40004800000 */
[----:B-1----:R-:W-:Y:S01]  /*5240*/  @P2 LEA R4, R5, R4, 0x18 ;  /* 0x0000000405042211 */ /* 0x002fe200078ec0ff */
[----:B------:R-:W-:Y:S01]  /*5250*/  IMAD R5, R3, UR7, RZ ;  /* 0x0000000703057c24 */ /* 0x000fe2000f8e02ff */
[----:B------:R-:W-:Y:S01]  /*5260*/  ULDC.64 UR6, c[0x0][0x650] ;  /* 0x0001940000067ab9 */ /* 0x000fe20000000a00 */
[----:B------:R-:W-:Y:S01]  /*5270*/  SEL R3, RZ, 0x1, !P0 ;  /* 0x00000001ff037807 */ /* 0x000fe20004000000 */
[----:B------:R0:W-:Y:S01]  /*5280*/  @P2 SYNCS.ARRIVE.TRANS64.A1T0 RZ, [R4+URZ+0x38], RZ ;  /* 0x000038ff04ff29a7 */ /* 0x0001e2000810003f */
[----:B------:R-:W-:Y:S01]  /*5290*/  IMAD.IADD R19, R19, 0x1, R5 ;  /* 0x0000000113137824 */ /* 0x000fe200078e0205 */
[----:B------:R-:W-:Y:S02]  /*52a0*/  ISETP.GE.U32.AND P0, PT, R18, UR6, PT ;  /* 0x0000000612007c0c */ /* 0x000fe4000bf06070 */
[----:B------:R-:W-:-:S02]  /*52b0*/  LOP3.LUT R0, R2, R0, R3, 0x96, !PT ;  /* 0x0000000002007212 */ /* 0x000fc400078e9603 */
[----:B------:R-:W-:Y:S02]  /*52c0*/  ISETP.GE.U32.AND.EX P0, PT, R19, UR7, PT, P0 ;  /* 0x0000000713007c0c */ /* 0x000fe4000bf06100 */
[----:B------:R-:W-:-:S11]  /*52d0*/  PRMT R2, RZ, 0x7610, R2 ;  /* 0x00007610ff027816 */ /* 0x000fd60000000002 */
[----:B0-----:R-:W-:Y:S05]  /*52e0*/  @P0 BRA `(.L_x_65) ;  /* 0x0000000400680947 */ /* 0x001fea0003800000 */
[----:B------:R-:W-:Y:S01]  /*52f0*/  ULDC.64 UR6, c[0x0][0x628] ;  /* 0x00018a0000067ab9 */ /* 0x000fe20000000a00 */
[----:B------:R-:W0:Y:S01]  /*5300*/  S2R R13, SR_CTAID.X ;  /* 0x00000000000d7919 */ /* 0x000e220000002500 */
[----:B------:R-:W-:Y:S01]  /*5310*/  ISETP.NE.U32.AND P0, PT, RZ, UR6, PT ;  /* 0x00000006ff007c0c */ /* 0x000fe2000bf05070 */
[----:B------:R-:W-:Y:S01]  /*5320*/  ULDC UR8, c[0x0][0x630] ;  /* 0x00018c0000087ab9 */ /* 0x000fe20000000800 */
[----:B------:R-:W-:Y:S01]  /*5330*/  IMAD.MOV.U32 R2, RZ, RZ, R18 ;  /* 0x000000ffff027224 */ /* 0x000fe200078e0012 */
[----:B------:R-:W1:Y:S01]  /*5340*/  S2R R12, SR_CTAID.Y ;  /* 0x00000000000c7919 */ /* 0x000e620000002600 */
[----:B------:R-:W-:Y:S01]  /*5350*/  ISETP.NE.AND.EX P0, PT, RZ, UR7, PT, P0 ;  /* 0x00000007ff007c0c */ /* 0x000fe2000bf05300 */
[----:B------:R-:W-:-:S12]  /*5360*/  IMAD.MOV.U32 R3, RZ, RZ, R19 ;  /* 0x000000ffff037224 */ /* 0x000fd800078e0013 */
[----:B------:R-:W-:Y:S05]  /*5370*/  @!P0 BRA `(.L_x_66) ;  /* 0x0000000000288947 */ /* 0x000fea0003800000 */
[----:B------:R-:W-:Y:S02]  /*5380*/  ULDC UR5, c[0x0][0x634] ;  /* 0x00018d0000057ab9 */ /* 0x000fe40000000800 */
[----:B------:R-:W-:-:S05]  /*5390*/  IADD3 R7, P0, R18, UR5, RZ ;  /* 0x0000000512077c10 */ /* 0x000fca000ff1e0ff */
[----:B------:R-:W-:-:S04]  /*53a0*/  IMAD.X R15, RZ, RZ, R19, P0 ;  /* 0x000000ffff0f7224 */ /* 0x000fc800000e0613 */
[----:B------:R-:W-:-:S04]  /*53b0*/  IMAD.WIDE.U32 R4, R15, UR6, RZ ;  /* 0x000000060f047c25 */ /* 0x000fc8000f8e00ff */
[----:B------:R-:W-:-:S04]  /*53c0*/  IMAD.WIDE.U32 R4, P0, R7, UR7, R4 ;  /* 0x0000000707047c25 */ /* 0x000fc8000f800004 */
[----:B------:R-:W-:-:S04]  /*53d0*/  IMAD.WIDE.U32 R6, R7, UR6, RZ ;  /* 0x0000000607067c25 */ /* 0x000fc8000f8e00ff */
[----:B------:R-:W-:Y:S01]  /*53e0*/  IMAD.X R3, RZ, RZ, RZ, P0 ;  /* 0x000000ffff037224 */ /* 0x000fe200000e06ff */
[----:B------:R-:W-:Y:S01]  /*53f0*/  IADD3 RZ, P0, R7, R4, RZ ;  /* 0x0000000407ff7210 */ /* 0x000fe20007f1e0ff */
[----:B------:R-:W-:-:S04]  /*5400*/  IMAD.MOV.U32 R2, RZ, RZ, R5 ;  /* 0x000000ffff027224 */ /* 0x000fc800078e0005 */
[----:B------:R-:W-:-:S08]  /*5410*/  IMAD.WIDE.U32.X R2, R15, UR7, R2, P0 ;  /* 0x000000070f027c25 */ /* 0x000fd000080e0402 */
.L_x_66:
[--C-:B------:R-:W-:Y:S01]  /*5420*/  SHF.R.U64 R6, R2, UR8, R3.reuse ;  /* 0x0000000802067c19 */ /* 0x100fe20008001203 */
[----:B------:R-:W-:Y:S01]  /*5430*/  ULDC.64 UR6, c[0x0][0x620] ;  /* 0x0001880000067ab9 */ /* 0x000fe20000000a00 */
[----:B------:R-:W-:Y:S01]  /*5440*/  SHF.R.U32.HI R2, RZ, UR8, R3 ;  /* 0x00000008ff027c19 */ /* 0x000fe20008011603 */
[----:B------:R-:W-:Y:S01]  /*5450*/  IMAD.MOV.U32 R3, RZ, RZ, R19 ;  /* 0x000000ffff037224 */ /* 0x000fe200078e0013 */
[----:B------:R-:W-:Y:S01]  /*5460*/  IADD3 R5, P0, RZ, -R6, RZ ;  /* 0x80000006ff057210 */ /* 0x000fe20007f1e0ff */
[----:B------:R-:W-:Y:S01]  /*5470*/  ULDC UR5, c[0x0][0x150] ;  /* 0x0000540000057ab9 */ /* 0x000fe20000000800 */
[----:B------:R-:W2:Y:S01]  /*5480*/  LDC R24, c[0x0][0x144] ;  /* 0x00005100ff187b82 */ /* 0x000ea20000000800 */
[----:B------:R-:W-:Y:S01]  /*5490*/  ULDC.64 UR10, c[0x0][0x640] ;  /* 0x00019000000a7ab9 */ /* 0x000fe20000000a00 */
[----:B------:R-:W-:Y:S01]  /*54a0*/  ULDC UR8, c[0x0][0x608] ;  /* 0x0001820000087ab9 */ /* 0x000fe20000000800 */
[----:B------:R-:W-:Y:S01]  /*54b0*/  IMAD.X R2, RZ, RZ, ~R2, P0 ;  /* 0x000000ffff027224 */ /* 0x000fe200000e0e02 */
[----:B------:R-:W-:-:S03]  /*54c0*/  ISETP.NE.U32.AND P0, PT, RZ, UR10, PT ;  /* 0x0000000aff007c0c */ /* 0x000fc6000bf05070 */
[----:B------:R-:W-:Y:S01]  /*54d0*/  IMAD R4, R2, UR6, RZ ;  /* 0x0000000602047c24 */ /* 0x000fe2000f8e02ff */
[----:B------:R-:W3:Y:S01]  /*54e0*/  LDC R15, c[0x0][0x148] ;  /* 0x00005200ff0f7b82 */ /* 0x000ee20000000800 */
[----:B------:R-:W-:Y:S01]  /*54f0*/  IMAD.MOV.U32 R2, RZ, RZ, R18 ;  /* 0x000000ffff027224 */ /* 0x000fe200078e0012 */
[----:B------:R-:W-:-:S03]  /*5500*/  ISETP.NE.AND.EX P0, PT, RZ, UR11, PT, P0 ;  /* 0x0000000bff007c0c */ /* 0x000fc6000bf05300 */
[----:B------:R-:W-:Y:S01]  /*5510*/  IMAD.WIDE.U32 R2, R5, UR6, R2 ;  /* 0x0000000605027c25 */ /* 0x000fe2000f8e0002 */
[----:B------:R-:W-:-:S03]  /*5520*/  ULDC UR6, c[0x0][0x618] ;  /* 0x0001860000067ab9 */ /* 0x000fc60000000800 */
[----:B------:R-:W-:Y:S01]  /*5530*/  IMAD R5, R5, UR7, R4 ;  /* 0x0000000705057c24 */ /* 0x000fe2000f8e0204 */
[----:B0-----:R-:W-:Y:S01]  /*5540*/  I2FP.F32.U32 R4, R13 ;  /* 0x0000000d00047245 */ /* 0x001fe20000201000 */
[----:B------:R-:W-:Y:S02]  /*5550*/  ULDC UR7, c[0x0][0x154] ;  /* 0x0000550000077ab9 */ /* 0x000fe40000000800 */
[----:B------:R-:W-:Y:S02]  /*5560*/  IMAD.IADD R3, R3, 0x1, R5 ;  /* 0x0000000103037824 */ /* 0x000fe400078e0205 */
[----:B------:R-:W-:Y:S01]  /*5570*/  FMUL R4, R4, UR5 ;  /* 0x0000000504047c20 */ /* 0x000fe20008400000 */
[----:B------:R-:W-:Y:S02]  /*5580*/  ULDC UR5, c[0x0][0x658] ;  /* 0x0001960000057ab9 */ /* 0x000fe40000000800 */
[--C-:B------:R-:W-:Y:S02]  /*5590*/  SHF.R.U64 R7, R2, UR6, R3.reuse ;  /* 0x0000000602077c19 */ /* 0x100fe40008001203 */
[----:B-1----:R-:W-:Y:S01]  /*55a0*/  I2FP.F32.U32 R2, R12 ;  /* 0x0000000c00027245 */ /* 0x002fe20000201000 */
[----:B------:R-:W0:Y:S04]  /*55b0*/  F2I.U32.TRUNC.NTZ R4, R4 ;  /* 0x0000000400047305 */ /* 0x000e28000020f000 */
[----:B------:R-:W-:Y:S01]  /*55c0*/  FMUL R21, R2, UR7 ;  /* 0x0000000702157c20 */ /* 0x000fe20008400000 */
[----:B------:R-:W-:Y:S01]  /*55d0*/  SHF.R.U32.HI R2, RZ, UR6, R3 ;  /* 0x00000006ff027c19 */ /* 0x000fe20008011603 */
[----:B------:R-:W-:-:S02]  /*55e0*/  UMOV UR6, 0xffffffff ;  /* 0xffffffff00067882 */ /* 0x000fc40000000000 */
[----:B------:R-:W-:Y:S01]  /*55f0*/  USHF.L.U32 UR6, UR6, UR5, URZ ;  /* 0x0000000506067299 */ /* 0x000fe2000800063f */
[--C-:B------:R-:W-:Y:S01]  /*5600*/  SHF.R.U64 R20, R7, UR8, R2.reuse ;  /* 0x0000000807147c19 */ /* 0x100fe20008001202 */
[----:B------:R-:W1:Y:S01]  /*5610*/  F2I.U32.TRUNC.NTZ R21, R21 ;  /* 0x0000001500157305 */ /* 0x000e62000020f000 */
[----:B------:R-:W-:-:S04]  /*5620*/  SHF.R.U32.HI R3, RZ, UR8, R2 ;  /* 0x00000008ff037c19 */ /* 0x000fc80008011602 */
[--C-:B------:R-:W-:Y:S01]  /*5630*/  SHF.R.U64 R14, R20, UR5, R3.reuse ;  /* 0x00000005140e7c19 */ /* 0x100fe20008001203 */
[----:B0-----:R-:W-:Y:S01]  /*5640*/  IMAD.MOV R4, RZ, RZ, -R4 ;  /* 0x000000ffff047224 */ /* 0x001fe200078e0a04 */
[----:B------:R-:W-:-:S03]  /*5650*/  SHF.R.U32.HI R23, RZ, UR5, R3 ;  /* 0x00000005ff177c19 */ /* 0x000fc60008011603 */
[----:B--2---:R-:W-:Y:S02]  /*5660*/  IMAD R13, R24, R4, R13 ;  /* 0x00000004180d7224 */ /* 0x004fe400078e020d */
[----:B------:R-:W-:Y:S02]  /*5670*/  IMAD.MOV.U32 R2, RZ, RZ, R14 ;  /* 0x000000ffff027224 */ /* 0x000fe400078e000e */
[----:B------:R-:W-:Y:S01]  /*5680*/  IMAD.MOV.U32 R3, RZ, RZ, R23 ;  /* 0x000000ffff037224 */ /* 0x000fe200078e0017 */
[----:B-1----:R-:W-:Y:S06]  /*5690*/  @!P0 BRA `(.L_x_67) ;  /* 0x0000000000288947 */ /* 0x002fec0003800000 */
[----:B------:R-:W-:Y:S02]  /*56a0*/  ULDC UR7, c[0x0][0x64c] ;  /* 0x0001930000077ab9 */ /* 0x000fe40000000800 */
[----:B------:R-:W-:-:S05]  /*56b0*/  IADD3 R3, P0, R14, UR7, RZ ;  /* 0x000000070e037c10 */ /* 0x000fca000ff1e0ff */
[----:B------:R-:W-:-:S04]  /*56c0*/  IMAD.X R23, RZ, RZ, R23, P0 ;  /* 0x000000ffff177224 */ /* 0x000fc800000e0617 */
[----:B------:R-:W-:-:S04]  /*56d0*/  IMAD.WIDE.U32 R4, R23, UR10, RZ ;  /* 0x0000000a17047c25 */ /* 0x000fc8000f8e00ff */
[----:B------:R-:W-:-:S04]  /*56e0*/  IMAD.WIDE.U32 R4, P0, R3, UR11, R4 ;  /* 0x0000000b03047c25 */ /* 0x000fc8000f800004 */
[----:B------:R-:W-:-:S04]  /*56f0*/  IMAD.WIDE.U32 R2, R3, UR10, RZ ;  /* 0x0000000a03027c25 */ /* 0x000fc8000f8e00ff */
[----:B------:R-:W-:Y:S01]  /*5700*/  IMAD.MOV.U32 R2, RZ, RZ, R5 ;  /* 0x000000ffff027224 */ /* 0x000fe200078e0005 */
[----:B------:R-:W-:Y:S01]  /*5710*/  IADD3 RZ, P1, R3, R4, RZ ;  /* 0x0000000403ff7210 */ /* 0x000fe20007f3e0ff */
[----:B------:R-:W-:-:S04]  /*5720*/  IMAD.X R3, RZ, RZ, RZ, P0 ;  /* 0x000000ffff037224 */ /* 0x000fc800000e06ff */
[----:B------:R-:W-:-:S08]  /*5730*/  IMAD.WIDE.U32.X R2, R23, UR11, R2, P1 ;  /* 0x0000000b17027c25 */ /* 0x000fd000088e0402 */
.L_x_67:
[----:B------:R-:W-:Y:S01]  /*5740*/  ISETP.NE.AND P0, PT, R22, 0x1, PT ;  /* 0x000000011600780c */ /* 0x000fe20003f05270 */
[----:B------:R-:W-:Y:S01]  /*5750*/  ULDC UR7, c[0x0][0x648] ;  /* 0x0001920000077ab9 */ /* 0x000fe20000000800 */
[----:B------:R-:W-:Y:S01]  /*5760*/  ULOP3.LUT UR6, URZ, UR6, URZ, 0x33, !UPT ;  /* 0x000000063f067292 */ /* 0x000fe2000f8e333f */
[----:B------:R-:W-:Y:S01]  /*5770*/  SHF.R.U64 R2, R2, UR7, R3 ;  /* 0x0000000702027c19 */ /* 0x000fe20008001203 */
[----:B------:R-:W-:Y:S01]  /*5780*/  UMOV UR7, 0x1 ;  /* 0x0000000100077882 */ /* 0x000fe20000000000 */
[----:B------:R-:W-:Y:S01]  /*5790*/  IMAD.MOV R21, RZ, RZ, -R21 ;  /* 0x000000ffff157224 */ /* 0x000fe200078e0a15 */
[----:B------:R-:W-:Y:S01]  /*57a0*/  USHF.L.U32 UR7, UR7, UR5, URZ ;  /* 0x0000000507077299 */ /* 0x000fe2000800063f */
[----:B------:R-:W-:Y:S01]  /*57b0*/  LOP3.LUT R7, R7, UR4, RZ, 0xc0, !PT ;  /* 0x0000000407077c12 */ /* 0x000fe2000f8ec0ff */
[----:B------:R-:W-:Y:S01]  /*57c0*/  IMAD.MOV R3, RZ, RZ, -R2 ;  /* 0x000000ffff037224 */ /* 0x000fe200078e0a02 */
[----:B------:R-:W-:Y:S01]  /*57d0*/  LOP3.LUT R5, R20, UR6, RZ, 0xc0, !PT ;  /* 0x0000000614057c12 */ /* 0x000fe2000f8ec0ff */
[----:B------:R-:W-:Y:S01]  /*57e0*/  ULDC UR5, c[0x0][0x638] ;  /* 0x00018e0000057ab9 */ /* 0x000fe20000000800 */
[----:B------:R-:W-:Y:S01]  /*57f0*/  ULDC UR6, c[0x0][0x610] ;  /* 0x0001840000067ab9 */ /* 0x000fe20000000800 */
[----:B------:R-:W-:Y:S01]  /*5800*/  IMAD R14, R3, UR5, R14 ;  /* 0x00000005030e7c24 */ /* 0x000fe2000f8e020e */
[----:B------:R-:W-:Y:S01]  /*5810*/  ULDC UR5, c[0x0][0x600] ;  /* 0x0001800000057ab9 */ /* 0x000fe20000000800 */
[----:B---3--:R-:W-:-:S02]  /*5820*/  @P0 IMAD R13, R15, R21, R12 ;  /* 0x000000150f0d0224 */ /* 0x008fc400078e020c */
[----:B------:R-:W-:Y:S02]  /*5830*/  IMAD R2, R2, UR7, R5 ;  /* 0x0000000702027c24 */ /* 0x000fe4000f8e0205 */
[----:B------:R-:W-:Y:S02]  /*5840*/  IMAD R14, R14, UR5, R7 ;  /* 0x000000050e0e7c24 */ /* 0x000fe4000f8e0207 */
[----:B------:R-:W-:Y:S02]  /*5850*/  IMAD R13, R2, UR6, R13 ;  /* 0x00000006020d7c24 */ /* 0x000fe4000f8e020d */
[----:B------:R-:W-:-:S03]  /*5860*/  IMAD.MOV.U32 R2, RZ, RZ, 0x1 ;  /* 0x00000001ff027424 */ /* 0x000fc600078e00ff */
[----:B------:R-:W-:Y:S02]  /*5870*/  SEL R12, R14, R13, !P0 ;  /* 0x0000000d0e0c7207 */ /* 0x000fe40004000000 */
[----:B------:R-:W-:-:S07]  /*5880*/  SEL R7, R13, R14, !P0 ;  /* 0x0000000e0d077207 */ /* 0x000fce0004000000 */
.L_x_65:
[----:B------:R-:W-:Y:S05]  /*5890*/  BSYNC B1 ;  /* 0x0000000000017941 */ /* 0x000fea0003800000 */
.L_x_64:
[----:B------:R-:W-:-:S13]  /*58a0*/  LOP3.LUT P0, RZ, R2, 0xff, RZ, 0xc0, !PT ;  /* 0x000000ff02ff7812 */ /* 0x000fda000780c0ff */
[----:B------:R-:W-:Y:S05]  /*58b0*/  @P0 BRA `(.L_x_68) ;  /* 0xfffffff000dc0947 */ /* 0x000fea000383ffff */
[----:B------:R-:W-:Y:S05]  /*58c0*/  BSYNC B0 ;  /* 0x0000000000007941 */ /* 0x000fea0003800000 */
.L_x_56:
[----:B------:R-:W-:-:S03]  /*58d0*/  UMOV UR5, 0xffffffff ;  /* 0xffffffff00057882 */ /* 0x000fc60000000000 */
[----:B------:R-:W-:Y:S05]  /*58e0*/  BRA.DIV UR5, `(.L_x_69) ;  /* 0x0000000205d07947 */ /* 0x000fea000b800000 */
[----:B------:R-:W-:-:S13]  /*58f0*/  ELECT P6, URZ, PT ;  /* 0x00000000003f782f */ /* 0x000fda00038c0000 */
.L_x_81:
[----:B------:R-:W-:Y:S04]  /*5900*/  BSSY B0, `(.L_x_70) ;  /* 0x0000019000007945 */ /* 0x000fe80003800000 */
[----:B------:R-:W-:Y:S05]  /*5910*/  @!P6 BRA `(.L_x_71) ;  /* 0x00000000005ce947 */ /* 0x000fea0003800000 */
[----:B------:R-:W-:-:S04]  /*5920*/  LOP3.LUT R17, R17, 0x2, RZ, 0xfc, !PT ;  /* 0x0000000211117812 */ /* 0x000fc800078efcff */
[----:B------:R-:W-:-:S13]  /*5930*/  ISETP.NE.AND P0, PT, R17, 0x3, PT ;  /* 0x000000031100780c */ /* 0x000fda0003f05270 */
[----:B------:R-:W-:Y:S05]  /*5940*/  @!P0 BRA `(.L_x_72) ;  /* 0x0000000000048947 */ /* 0x000fea0003800000 */
[----:B------:R-:W-:Y:S01]  /*5950*/  BPT.TRAP 0x1 ;  /* 0x000000040000795c */ /* 0x000fe20000300000 */
.L_x_72:
[----:B------:R-:W0:Y:S01]  /*5960*/  S2R R3, SR_CgaCtaId ;  /* 0x0000000000037919 */ /* 0x000e220000008800 */
[----:B------:R-:W-:Y:S02]  /*5970*/  MOV R2, 0x400 ;  /* 0x0000040000027802 */ /* 0x000fe40000000f00 */
[----:B------:R-:W-:Y:S02]  /*5980*/  SHF.L.U32 R4, R0, 0x1f, RZ ;  /* 0x0000001f00047819 */ /* 0x000fe400000006ff */
[----:B0-----:R-:W-:-:S05]  /*5990*/  LEA R2, R3, R2, 0x18 ;  /* 0x0000000203027211 */ /* 0x001fca00078ec0ff */
[----:B------:R-:W-:-:S04]  /*59a0*/  VIADD R2, R2, 0x10 ;  /* 0x0000001002027836 */ /* 0x000fc80000000000 */
[C---:B------:R-:W-:Y:S02]  /*59b0*/  IMAD R5, R11.reuse, 0x8, R2 ;  /* 0x000000080b057824 */ /* 0x040fe400078e0202 */
[----:B------:R-:W-:Y:S02]  /*59c0*/  VIADD R11, R11, 0x1 ;  /* 0x000000010b0b7836 */ /* 0x000fe40000000000 */
[----:B------:R-:W0:Y:S03]  /*59d0*/  SYNCS.PHASECHK.TRANS64.TRYWAIT P0, [R5+URZ], R4 ;  /* 0x00000004050075a7 */ /* 0x000e26000800017f */
[----:B------:R-:W-:-:S04]  /*59e0*/  ISETP.NE.AND P1, PT, R11, 0x2, PT ;  /* 0x000000020b00780c */ /* 0x000fc80003f25270 */
[----:B------:R-:W-:Y:S02]  /*59f0*/  SEL R3, RZ, 0x1, P1 ;  /* 0x00000001ff037807 */ /* 0x000fe40000800000 */
[----:B------:R-:W-:Y:S02]  /*5a00*/  SEL R11, R11, RZ, P1 ;  /* 0x000000ff0b0b7207 */ /* 0x000fe40000800000 */
[----:B------:R-:W-:Y:S01]  /*5a10*/  LOP3.LUT R0, R0, R3, RZ, 0x3c, !PT ;  /* 0x0000000300007212 */ /* 0x000fe200078e3cff */
[----:B0-----:R-:W-:Y:S06]  /*5a20*/  @!P0 BRA `(.L_x_73) ;  /* 0x0000000000a08947 */ /* 0x001fec0003800000 */
.L_x_82:
[----:B------:R-:W-:Y:S01]  /*5a30*/  IMAD R11, R11, 0x8, R2 ;  /* 0x000000080b0b7824 */ /* 0x000fe200078e0202 */
[----:B------:R-:W-:-:S07]  /*5a40*/  SHF.L.U32 R0, R0, 0x1f, RZ ;  /* 0x0000001f00007819 */ /* 0x000fce00000006ff */
.L_x_74:
[----:B-1----:R1:W2:Y:S02]  /*5a50*/  SYNCS.PHASECHK.TRANS64.TRYWAIT P0, [R11+URZ], R0 ;  /* 0x000000000b0075a7 */ /* 0x0022a4000800017f */
[----:B--2---:R-:W-:Y:S05]  /*5a60*/  @!P0 NANOSLEEP.SYNCS 0x989680 ;  /* 0x009896800000895d */ /* 0x004fea0003900000 */
[----:B------:R-:W2:Y:S02]  /*5a70*/  @!P0 SYNCS.PHASECHK.TRANS64 P0, [R11+URZ], R0 ;  /* 0x000000000b0085a7 */ /* 0x000ea4000800007f */
[----:B--2---:R-:W-:Y:S05]  /*5a80*/  @!P0 BRA `(.L_x_74) ;  /* 0xfffffffc00f08947 */ /* 0x004fea000383ffff */
.L_x_71:
[----:B------:R-:W-:Y:S05]  /*5a90*/  BSYNC B0 ;  /* 0x0000000000007941 */ /* 0x000fea0003800000 */
.L_x_70:
[----:B------:R-:W-:Y:S05]  /*5aa0*/  EXIT ;  /* 0x000000000000794d */ /* 0x000fea0003800000 */
.L_x_17:
[----:B-1----:R1:W2:Y:S02]  /*5ab0*/  SYNCS.PHASECHK.TRANS64.TRYWAIT P1, [R3+URZ], R0 ;  /* 0x00000000030075a7 */ /* 0x0022a4000802017f */
[----:B--2---:R-:W-:Y:S05]  /*5ac0*/  @!P1 NANOSLEEP.SYNCS 0x989680 ;  /* 0x009896800000995d */ /* 0x004fea0003900000 */
[----:B------:R-:W2:Y:S02]  /*5ad0*/  @!P1 SYNCS.PHASECHK.TRANS64 P1, [R3+URZ], R0 ;  /* 0x00000000030095a7 */ /* 0x000ea4000802007f */
[----:B--2---:R-:W-:Y:S05]  /*5ae0*/  @!P1 BRA `(.L_x_17) ;  /* 0xfffffffc00f09947 */ /* 0x004fea000383ffff */
[----:B------:R-:W-:Y:S05]  /*5af0*/  BRA `(.L_x_16) ;  /* 0xffffffb400b87947 */ /* 0x000fea000383ffff */
.L_x_22:
[----:B-1----:R-:W-:-:S04]  /*5b00*/  IMAD.U32 R3, RZ, RZ, UR9 ;  /* 0x00000009ff037e24 */ /* 0x002fc8000f8e00ff */
[----:B------:R1:W2:Y:S03]  /*5b10*/  SYNCS.PHASECHK.TRANS64.TRYWAIT P1, [R3+URZ], R2 ;  /* 0x00000002030075a7 */ /* 0x0002a6000802017f */
[----:B--2---:R-:W-:Y:S05]  /*5b20*/  @!P1 NANOSLEEP.SYNCS 0x989680 ;  /* 0x009896800000995d */ /* 0x004fea0003900000 */
[----:B------:R-:W2:Y:S02]  /*5b30*/  @!P1 SYNCS.PHASECHK.TRANS64 P1, [R3+URZ], R2 ;  /* 0x00000002030095a7 */ /* 0x000ea4000802007f */
[----:B--2---:R-:W-:Y:S05]  /*5b40*/  @!P1 BRA `(.L_x_22) ;  /* 0xfffffffc00ec9947 */ /* 0x004fea000383ffff */
[----:B------:R-:W-:Y:S05]  /*5b50*/  BRA `(.L_x_21) ;  /* 0xffffffc000947947 */ /* 0x000fea000383ffff */
.L_x_57:
[----:B------:R-:W-:Y:S01]  /*5b60*/  BSSY B1, `(.L_x_75) ;  /* 0x0000006000017945 */ /* 0x000fe20003800000 */
[----:B------:R-:W-:-:S07]  /*5b70*/  IMAD.MOV.U32 R15, RZ, RZ, -0x1 ;  /* 0xffffffffff0f7424 */ /* 0x000fce00078e00ff */
[----:B------:R-:W-:Y:S05]  /*5b80*/  WARPSYNC.COLLECTIVE R15, `(.L_x_76) ;  /* 0x000000000f0c7348 */ /* 0x000fea0003c00000 */
[----:B------:R-:W-:Y:S02]  /*5b90*/  ELECT P6, UR62, PT ;  /* 0x00000000003e782f */ /* 0x000fe400038c0000 */
[----:B------:R-:W-:Y:S01]  /*5ba0*/  MOV R14, UR62 ;  /* 0x0000003e000e7c02 */ /* 0x000fe20008000f00 */
[----:B------:R-:W-:Y:S10]  /*5bb0*/  ENDCOLLECTIVE ;  /* 0x000000000000791b */ /* 0x000ff40003800000 */
.L_x_76:
[----:B------:R-:W-:Y:S05]  /*5bc0*/  BSYNC B1 ;  /* 0x0000000000017941 */ /* 0x000fea0003800000 */
.L_x_75:
[----:B------:R-:W-:Y:S05]  /*5bd0*/  BRA `(.L_x_77) ;  /* 0xfffffff000207947 */ /* 0x000fea000383ffff */
.L_x_60:
[----:B-1----:R1:W2:Y:S02]  /*5be0*/  SYNCS.PHASECHK.TRANS64.TRYWAIT P1, [R13+URZ+0x10], R4 ;  /* 0x000010040d0075a7 */ /* 0x0022a4000802017f */
[----:B--2---:R-:W-:Y:S05]  /*5bf0*/  @!P1 NANOSLEEP.SYNCS 0x989680 ;  /* 0x009896800000995d */ /* 0x004fea0003900000 */
[----:B------:R-:W2:Y:S02]  /*5c00*/  @!P1 SYNCS.PHASECHK.TRANS64 P1, [R13+URZ+0x10], R4 ;  /* 0x000010040d0095a7 */ /* 0x000ea4000802007f */
[----:B--2---:R-:W-:Y:S05]  /*5c10*/  @!P1 BRA `(.L_x_60) ;  /* 0xfffffffc00f09947 */ /* 0x004fea000383ffff */
[----:B------:R-:W-:Y:S05]  /*5c20*/  BRA `(.L_x_78) ;  /* 0xfffffff000587947 */ /* 0x000fea000383ffff */
.L_x_69:
[----:B------:R-:W-:Y:S01]  /*5c30*/  BSSY B0, `(.L_x_79) ;  /* 0x0000006000007945 */ /* 0x000fe20003800000 */
[----:B------:R-:W-:-:S07]  /*5c40*/  IMAD.MOV.U32 R15, RZ, RZ, -0x1 ;  /* 0xffffffffff0f7424 */ /* 0x000fce00078e00ff */
[----:B------:R-:W-:Y:S05]  /*5c50*/  WARPSYNC.COLLECTIVE R15, `(.L_x_80) ;  /* 0x000000000f0c7348 */ /* 0x000fea0003c00000 */
[----:B------:R-:W-:Y:S02]  /*5c60*/  ELECT P6, UR62, PT ;  /* 0x00000000003e782f */ /* 0x000fe400038c0000 */
[----:B------:R-:W-:Y:S01]  /*5c70*/  MOV R14, UR62 ;  /* 0x0000003e000e7c02 */ /* 0x000fe20008000f00 */
[----:B------:R-:W-:Y:S10]  /*5c80*/  ENDCOLLECTIVE ;  /* 0x000000000000791b */ /* 0x000ff40003800000 */
.L_x_80:
[----:B------:R-:W-:Y:S05]  /*5c90*/  BSYNC B0 ;  /* 0x0000000000007941 */ /* 0x000fea0003800000 */
.L_x_79:
[----:B------:R-:W-:Y:S05]  /*5ca0*/  BRA `(.L_x_81) ;  /* 0xfffffffc00147947 */ /* 0x000fea000383ffff */
.L_x_73:
[----:B0-----:R0:W1:Y:S02]  /*5cb0*/  SYNCS.PHASECHK.TRANS64.TRYWAIT P0, [R5+URZ], R4 ;  /* 0x00000004050075a7 */ /* 0x001064000800017f */
[----:B-1----:R-:W-:Y:S05]  /*5cc0*/  @!P0 NANOSLEEP.SYNCS 0x989680 ;  /* 0x009896800000895d */ /* 0x002fea0003900000 */
[----:B------:R-:W1:Y:S02]  /*5cd0*/  @!P0 SYNCS.PHASECHK.TRANS64 P0, [R5+URZ], R4 ;  /* 0x00000004050085a7 */ /* 0x000e64000800007f */
[----:B-1----:R-:W-:Y:S05]  /*5ce0*/  @!P0 BRA `(.L_x_73) ;  /* 0xfffffffc00f08947 */ /* 0x002fea000383ffff */
[----:B------:R-:W-:Y:S05]  /*5cf0*/  BRA `(.L_x_82) ;  /* 0xfffffffc004c7947 */ /* 0x000fea000383ffff */
.L_x_83:
[----:B------:R-:W-:-:S00]  /*5d00*/  BRA `(.L_x_83) ;  /* 0xfffffffc00fc7947 */ /* 0x000fc0000383ffff */
[----:B------:R-:W-:-:S00]  /*5d10*/  NOP ;  /* 0x0000000000007918 */ /* 0x000fc00000000000 */
        /* <DEDUP_REMOVED lines=14> */
.L_x_84:


//--------------------- .nv.global.init           --------------------------
	.section	.nv.global.init,"aw",@progbits
.nv.global.init:
	.type		$str$22,@object
	.size		$str$22,($str$23 - $str$22)
$str$22:
        /*0000*/ 	.byte	0x6b, 0x5f, 0x74, 0x69, 0x6c, 0x65, 0x5f, 0x63, 0x6f, 0x75, 0x6e, 0x74, 0x20, 0x3e, 0x3d, 0x20
        /*0010*/ 	.byte	0x31, 0x00
	.type		$str$23,@object
	.size		$str$23,(__unnamed_1 - $str$23)
$str$23:
        /*0012*/ 	.byte	0x2f, 0x74, 0x6d, 0x70, 0x2f, 0x63, 0x75, 0x74, 0x6c, 0x61, 0x73, 0x73, 0x5f, 0x73, 0x77, 0x65
        /*0022*/ 	.byte	0x65, 0x70, 0x5f, 0x73, 0x72, 0x63, 0x2f, 0x69, 0x6e, 0x63, 0x6c, 0x75, 0x64, 0x65, 0x2f, 0x63
        /*0032*/ 	.byte	0x75, 0x74, 0x6c, 0x61, 0x73, 0x73, 0x2f, 0x67, 0x65, 0x6d, 0x6d, 0x2f, 0x63, 0x6f, 0x6c, 0x6c
        /*0042*/ 	.byte	0x65, 0x63, 0x74, 0x69, 0x76, 0x65, 0x2f, 0x73, 0x6d, 0x39, 0x30, 0x5f, 0x6d, 0x6d, 0x61, 0x5f
        /*0052*/ 	.byte	0x74, 0x6d, 0x61, 0x5f, 0x67, 0x6d, 0x6d, 0x61, 0x5f, 0x73, 0x73, 0x5f, 0x77, 0x61, 0x72, 0x70
        /*0062*/ 	.byte	0x73, 0x70, 0x65, 0x63, 0x69, 0x61, 0x6c, 0x69, 0x7a, 0x65, 0x64, 0x2e, 0x68, 0x70, 0x70, 0x00
	.type		__unnamed_1,@object
	.size		__unnamed_1,(.L_0 - __unnamed_1)
__unnamed_1:
        /*0072*/ 	.byte	0x76, 0x6f, 0x69, 0x64, 0x20, 0x63, 0x75, 0x74, 0x6c, 0x61, 0x73, 0x73, 0x3a, 0x3a, 0x67, 0x65
        /* <DEDUP_REMOVED lines=179> */
        /*0bb2*/ 	.byte	0x6e, 0x74, 0x69, 0x74, 0x79, 0x5d, 0x00
.L_0:


//--------------------- .nv.shared._ZN7cutlass13device_kernelINS_4gemm6kernel13GemmUniversalIN4cute5tupleIJiiiiEEENS1_10collective13CollectiveMmaINS1_34MainloopSm90TmaGmmaWarpSpecializedILi2ENS5_IJNS4_1CILi1EEESB_SB_EEENS1_35KernelTmaWarpSpecializedCooperativeEEENS5_IJNSA_ILi384EEENSA_ILi8EEENSA_ILi128EEEEEENS_6half_tENS5_IJlSB_lEEESJ_SK_NS4_8TiledMMAINS4_8MMA_AtomIJNS4_4SM904GMMA24MMA_64x8x16_F32F16F16_SSILNSO_5MajorE0ELSQ_0ELNSO_7ScaleInE1ELSR_1EEEEEENS4_6LayoutINS5_IJNSA_ILi2EEESB_SB_EEENS5_IJSB_NSA_ILi0EEESX_EEEEENS5_IJNS4_10UnderscoreES10_S10_EEEEENS4_13SM90_TMA_LOADENS4_14ComposedLayoutINS4_7SwizzleILi3ELi4ELi3EEENS4_18smem_ptr_flag_bitsILi16EEENSU_INS5_IJSG_NSA_ILi64EEEEEENS5_IJS19_SB_EEEEEEEvNS4_8identityES13_S1D_vS1E_EENS_8epilogue10collective6detail29Sm90TmaWarpSpecializedAdapterINS1H_15DefaultEpilogueISJ_SK_SK_NS1G_6thread17LinearCombinationISJ_Li1EffLNS1L_9ScaleType4KindE0ELNS_15FloatRoundStyleE2ESJ_EENS1_15EpilogueDefaultEEEEEvvEEEEvNT_6ParamsE --------------------------
	.section	.nv.shared._ZN7cutlass13device_kernelINS_4gemm6kernel13GemmUniversalIN4cute5tupleIJiiiiEEENS1_10collective13CollectiveMmaINS1_34MainloopSm90TmaGmmaWarpSpecializedILi2ENS5_IJNS4_1CILi1EEESB_SB_EEENS1_35KernelTmaWarpSpecializedCooperativeEEENS5_IJNSA_ILi384EEENSA_ILi8EEENSA_ILi128EEEEEENS_6half_tENS5_IJlSB_lEEESJ_SK_NS4_8TiledMMAINS4_8MMA_AtomIJNS4_4SM904GMMA24MMA_64x8x16_F32F16F16_SSILNSO_5MajorE0ELSQ_0ELNSO_7ScaleInE1ELSR_1EEEEEENS4_6LayoutINS5_IJNSA_ILi2EEESB_SB_EEENS5_IJSB_NSA_ILi0EEESX_EEEEENS5_IJNS4_10UnderscoreES10_S10_EEEEENS4_13SM90_TMA_LOADENS4_14ComposedLayoutINS4_7SwizzleILi3ELi4ELi3EEENS4_18smem_ptr_flag_bitsILi16EEENSU_INS5_IJSG_NSA_ILi64EEEEEENS5_IJS19_SB_EEEEEEEvNS4_8identityES13_S1D_vS1E_EENS_8epilogue10collective6detail29Sm90TmaWarpSpecializedAdapterINS1H_15DefaultEpilogueISJ_SK_SK_NS1G_6thread17LinearCombinationISJ_Li1EffLNS1L_9ScaleType4KindE0ELNS_15FloatRoundStyleE2ESJ_EENS1_15EpilogueDefaultEEEEEvvEEEEvNT_6ParamsE,"aw",@nobits
	.sectionflags	@""
	.align	16
	.zero		1024


//--------------------- .nv.shared.reserved.0     --------------------------
	.section	.nv.shared.reserved.0,"aw",@nobits
	.weak		__nv_reservedSMEM_offset_0_alias
	.size		__nv_reservedSMEM_offset_0_alias, 0, 0
	.other		__nv_reservedSMEM_offset_0_alias,@"STO_CUDA_RESERVED_SHARED STV_DEFAULT"
__nv_reservedSMEM_offset_0_alias:
	.zero		0


//--------------------- .nv.global                --------------------------
	.section	.nv.global,"aw",@nobits
.nv.global:
	.type		_ZN39_INTERNAL_dc97bf74_4_k_cu_08814602_59784cute1_E,@object
	.size		_ZN39_INTERNAL_dc97bf74_4_k_cu_08814602_59784cute1_E,(_ZN39_INTERNAL_dc97bf74_4_k_cu_08814602_59784cuda3std3__45__cpo6cbeginE - _ZN39_INTERNAL_dc97bf74_4_k_cu_08814602_59784cute1_E)
_ZN39_INTERNAL_dc97bf74_4_k_cu_08814602_59784cute1_E:
	.zero		1
	.type		_ZN39_INTERNAL_dc97bf74_4_k_cu_08814602_59784cuda3std3__45__cpo6cbeginE,@object
	.size		_ZN39_INTERNAL_dc97bf74_4_k_cu_08814602_59784cuda3std3__45__cpo6cbeginE,(_ZN39_INTERNAL_dc97bf74_4_k_cu_08814602_59784cuda3std3__48in_placeE - _ZN39_INTERNAL_dc97bf74_4_k_cu_08814602_59784cuda3std3__45__cpo6cbeginE)
_ZN39_INTERNAL_dc97bf74_4_k_cu_08814602_59784cuda3std3__45__cpo6cbeginE:
	.zero		1
	.type		_ZN39_INTERNAL_dc97bf74_4_k_cu_08814602_59784cuda3std3__48in_placeE,@object
	.size		_ZN39_INTERNAL_dc97bf74_4_k_cu_08814602_59784cuda3std3__48in_placeE,(_ZN39_INTERNAL_dc97bf74_4_k_cu_08814602_59784cuda3std6ranges3__45__cpo9iter_moveE - _ZN39_INTERNAL_dc97bf74_4_k_cu_08814602_59784cuda3std3__48in_placeE)
_ZN39_INTERNAL_dc97bf74_4_k_cu_08814602_59784cuda3std3__48in_placeE:
	.zero		1
	.type		_ZN39_INTERNAL_dc97bf74_4_k_cu_08814602_59784cuda3std6ranges3__45__cpo9iter_moveE,@object
	.size		_ZN39_INTERNAL_dc97bf74_4_k_cu_08814602_59784cuda3std6ranges3__45__cpo9iter_moveE,(_ZN39_INTERNAL_dc97bf74_4_k_cu_08814602_59784cuda3std3__45__cpo5beginE - _ZN39_INTERNAL_dc97bf74_4_k_cu_08814602_59784cuda3std6ranges3__45__cpo9iter_moveE)
_ZN39_INTERNAL_dc97bf74_4_k_cu_08814602_59784cuda3std6ranges3__45__cpo9iter_moveE:
	.zero		1
	.type		_ZN39_INTERNAL_dc97bf74_4_k_cu_08814602_59784cuda3std3__45__cpo5beginE,@object
	.size		_ZN39_INTERNAL_dc97bf74_4_k_cu_08814602_59784cuda3std3__45__cpo5beginE,(_ZN39_INTERNAL_dc97bf74_4_k_cu_08814602_59784cuda3std3__441_GLOBAL__N__dc97bf74_4_k_cu_08814602_59786ignoreE - _ZN39_INTERNAL_dc97bf74_4_k_cu_08814602_59784cuda3std3__45__cpo5beginE)
_ZN39_INTERNAL_dc97bf74_4_k_cu_08814602_59784cuda3std3__45__cpo5beginE:
	.zero		1
	.type		_ZN39_INTERNAL_dc97bf74_4_k_cu_08814602_59784cuda3std3__441_GLOBAL__N__dc97bf74_4_k_cu_08814602_59786ignoreE,@object
	.size		_ZN39_INTERNAL_dc97bf74_4_k_cu_08814602_59784cuda3std3__441_GLOBAL__N__dc97bf74_4_k_cu_08814602_59786ignoreE,(_ZN39_INTERNAL_dc97bf74_4_k_cu_08814602_59784cute7productE - _ZN39_INTERNAL_dc97bf74_4_k_cu_08814602_59784cuda3std3__441_GLOBAL__N__dc97bf74_4_k_cu_08814602_59786ignoreE)
_ZN39_INTERNAL_dc97bf74_4_k_cu_08814602_59784cuda3std3__441_GLOBAL__N__dc97bf74_4_k_cu_08814602_59786ignoreE:
	.zero		1
	.type		_ZN39_INTERNAL_dc97bf74_4_k_cu_08814602_59784cute7productE,@object
	.size		_ZN39_INTERNAL_dc97bf74_4_k_cu_08814602_59784cute7productE,(_ZN39_INTERNAL_dc97bf74_4_k_cu_08814602_59784cuda3std3__45__cpo3endE - _ZN39_INTERNAL_dc97bf74_4_k_cu_08814602_59784cute7productE)
_ZN39_INTERNAL_dc97bf74_4_k_cu_08814602_59784cute7productE:
	.zero		1
	.type		_ZN39_INTERNAL_dc97bf74_4_k_cu_08814602_59784cuda3std3__45__cpo3endE,@object
	.size		_ZN39_INTERNAL_dc97bf74_4_k_cu_08814602_59784cuda3std3__45__cpo3endE,(_ZN39_INTERNAL_dc97bf74_4_k_cu_08814602_59784cuda3std3__419piecewise_constructE - _ZN39_INTERNAL_dc97bf74_4_k_cu_08814602_59784cuda3std3__45__cpo3endE)
_ZN39_INTERNAL_dc97bf74_4_k_cu_08814602_59784cuda3std3__45__cpo3endE:
	.zero		1
	.type		_ZN39_INTERNAL_dc97bf74_4_k_cu_08814602_59784cuda3std3__419piecewise_constructE,@object
	.size		_ZN39_INTERNAL_dc97bf74_4_k_cu_08814602_59784cuda3std3__419piecewise_constructE,(_ZN39_INTERNAL_dc97bf74_4_k_cu_08814602_59784cuda3std3__45__cpo4cendE - _ZN39_INTERNAL_dc97bf74_4_k_cu_08814602_59784cuda3std3__419piecewise_constructE)
_ZN39_INTERNAL_dc97bf74_4_k_cu_08814602_59784cuda3std3__419piecewise_constructE:
	.zero		1
	.type		_ZN39_INTERNAL_dc97bf74_4_k_cu_08814602_59784cuda3std3__45__cpo4cendE,@object
	.size		_ZN39_INTERNAL_dc97bf74_4_k_cu_08814602_59784cuda3std3__45__cpo4cendE,(_ZN39_INTERNAL_dc97bf74_4_k_cu_08814602_59784cuda3std6ranges3__45__cpo4swapE - _ZN39_INTERNAL_dc97bf74_4_k_cu_08814602_59784cuda3std3__45__cpo4cendE)
_ZN39_INTERNAL_dc97bf74_4_k_cu_08814602_59784cuda3std3__45__cpo4cendE:
	.zero		1
	.type		_ZN39_INTERNAL_dc97bf74_4_k_cu_08814602_59784cuda3std6ranges3__45__cpo4swapE,@object
	.size		_ZN39_INTERNAL_dc97bf74_4_k_cu_08814602_59784cuda3std6ranges3__45__cpo4swapE,(.L_8 - _ZN39_INTERNAL_dc97bf74_4_k_cu_08814602_59784cuda3std6ranges3__45__cpo4swapE)
_ZN39_INTERNAL_dc97bf74_4_k_cu_08814602_59784cuda3std6ranges3__45__cpo4swapE:
	.zero		1
.L_8:


//--------------------- .nv.constant0._ZN7cutlass13device_kernelINS_4gemm6kernel13GemmUniversalIN4cute5tupleIJiiiiEEENS1_10collective13CollectiveMmaINS1_34MainloopSm90TmaGmmaWarpSpecializedILi2ENS5_IJNS4_1CILi1EEESB_SB_EEENS1_35KernelTmaWarpSpecializedCooperativeEEENS5_IJNSA_ILi384EEENSA_ILi8EEENSA_ILi128EEEEEENS_6half_tENS5_IJlSB_lEEESJ_SK_NS4_8TiledMMAINS4_8MMA_AtomIJNS4_4SM904GMMA24MMA_64x8x16_F32F16F16_SSILNSO_5MajorE0ELSQ_0ELNSO_7ScaleInE1ELSR_1EEEEEENS4_6LayoutINS5_IJNSA_ILi2EEESB_SB_EEENS5_IJSB_NSA_ILi0EEESX_EEEEENS5_IJNS4_10UnderscoreES10_S10_EEEEENS4_13SM90_TMA_LOADENS4_14ComposedLayoutINS4_7SwizzleILi3ELi4ELi3EEENS4_18smem_ptr_flag_bitsILi16EEENSU_INS5_IJSG_NSA_ILi64EEEEEENS5_IJS19_SB_EEEEEEEvNS4_8identityES13_S1D_vS1E_EENS_8epilogue10collective6detail29Sm90TmaWarpSpecializedAdapterINS1H_15DefaultEpilogueISJ_SK_SK_NS1G_6thread17LinearCombinationISJ_Li1EffLNS1L_9ScaleType4KindE0ELNS_15FloatRoundStyleE2ESJ_EENS1_15EpilogueDefaultEEEEEvvEEEEvNT_6ParamsE --------------------------
	.section	.nv.constant0._ZN7cutlass13device_kernelINS_4gemm6kernel13GemmUniversalIN4cute5tupleIJiiiiEEENS1_10collective13CollectiveMmaINS1_34MainloopSm90TmaGmmaWarpSpecializedILi2ENS5_IJNS4_1CILi1EEESB_SB_EEENS1_35KernelTmaWarpSpecializedCooperativeEEENS5_IJNSA_ILi384EEENSA_ILi8EEENSA_ILi128EEEEEENS_6half_tENS5_IJlSB_lEEESJ_SK_NS4_8TiledMMAINS4_8MMA_AtomIJNS4_4SM904GMMA24MMA_64x8x16_F32F16F16_SSILNSO_5MajorE0ELSQ_0ELNSO_7ScaleInE1ELSR_1EEEEEENS4_6LayoutINS5_IJNSA_ILi2EEESB_SB_EEENS5_IJSB_NSA_ILi0EEESX_EEEEENS5_IJNS4_10UnderscoreES10_S10_EEEEENS4_13SM90_TMA_LOADENS4_14ComposedLayoutINS4_7SwizzleILi3ELi4ELi3EEENS4_18smem_ptr_flag_bitsILi16EEENSU_INS5_IJSG_NSA_ILi64EEEEEENS5_IJS19_SB_EEEEEEEvNS4_8identityES13_S1D_vS1E_EENS_8epilogue10collective6detail29Sm90TmaWarpSpecializedAdapterINS1H_15DefaultEpilogueISJ_SK_SK_NS1G_6thread17LinearCombinationISJ_Li1EffLNS1L_9ScaleType4KindE0ELNS_15FloatRoundStyleE2ESJ_EENS1_15EpilogueDefaultEEEEEvvEEEEvNT_6ParamsE,"a",@progbits
	.sectionflags	@""
	.align	4
.nv.constant0._ZN7cutlass13device_kernelINS_4gemm6kernel13GemmUniversalIN4cute5tupleIJiiiiEEENS1_10collective13CollectiveMmaINS1_34MainloopSm90TmaGmmaWarpSpecializedILi2ENS5_IJNS4_1CILi1EEESB_SB_EEENS1_35KernelTmaWarpSpecializedCooperativeEEENS5_IJNSA_ILi384EEENSA_ILi8EEENSA_ILi128EEEEEENS_6half_tENS5_IJlSB_lEEESJ_SK_NS4_8TiledMMAINS4_8MMA_AtomIJNS4_4SM904GMMA24MMA_64x8x16_F32F16F16_SSILNSO_5MajorE0ELSQ_0ELNSO_7ScaleInE1ELSR_1EEEEEENS4_6LayoutINS5_IJNSA_ILi2EEESB_SB_EEENS5_IJSB_NSA_ILi0EEESX_EEEEENS5_IJNS4_10UnderscoreES10_S10_EEEEENS4_13SM90_TMA_LOADENS4_14ComposedLayoutINS4_7SwizzleILi3ELi4ELi3EEENS4_18smem_ptr_flag_bitsILi16EEENSU_INS5_IJSG_NSA_ILi64EEEEEENS5_IJS19_SB_EEEEEEEvNS4_8identityES13_S1D_vS1E_EENS_8epilogue10collective6detail29Sm90TmaWarpSpecializedAdapterINS1H_15DefaultEpilogueISJ_SK_SK_NS1G_6thread17LinearCombinationISJ_Li1EffLNS1L_9ScaleType4KindE0ELNS_15FloatRoundStyleE2ESJ_EENS1_15EpilogueDefaultEEEEEvvEEEEvNT_6ParamsE:
	.zero		1664


//--------------------- SYMBOLS --------------------------

	.type		.nv.reservedSmem.offset0,@object
	.size		.nv.reservedSmem.offset0,0x4
	.type		__assertfail,@function
